//
// Generated by NVIDIA NVVM Compiler
//
// Compiler Build ID: CL-36424714
// Cuda compilation tools, release 13.0, V13.0.88
// Based on NVVM 20.0.0
//

.version 9.0
.target sm_100
.address_size 64

	// .globl	_Z7fourieriiifPfS_P6ftrans
.global .align 4 .b8 __cudart_i2opi_f[24] = {65, 144, 67, 60, 153, 149, 98, 219, 192, 221, 52, 245, 209, 87, 39, 252, 41, 21, 68, 78, 110, 131, 249, 162};

.visible .entry _Z7fourieriiifPfS_P6ftrans(
	.param .u32 _Z7fourieriiifPfS_P6ftrans_param_0,
	.param .u32 _Z7fourieriiifPfS_P6ftrans_param_1,
	.param .u32 _Z7fourieriiifPfS_P6ftrans_param_2,
	.param .f32 _Z7fourieriiifPfS_P6ftrans_param_3,
	.param .u64 .ptr .align 1 _Z7fourieriiifPfS_P6ftrans_param_4,
	.param .u64 .ptr .align 1 _Z7fourieriiifPfS_P6ftrans_param_5,
	.param .u64 .ptr .align 1 _Z7fourieriiifPfS_P6ftrans_param_6
)
{
	.local .align 4 .b8 	__local_depot0[28];
	.reg .b64 	%SP;
	.reg .b64 	%SPL;
	.reg .pred 	%p<38>;
	.reg .b32 	%r<182>;
	.reg .b32 	%f<128>;
	.reg .b64 	%rd<100>;
	.reg .b64 	%fd<27>;

	mov.u64 	%SPL, __local_depot0;
	ld.param.u32 	%r66, [_Z7fourieriiifPfS_P6ftrans_param_0];
	ld.param.u32 	%r67, [_Z7fourieriiifPfS_P6ftrans_param_1];
	ld.param.u32 	%r68, [_Z7fourieriiifPfS_P6ftrans_param_2];
	ld.param.f32 	%f25, [_Z7fourieriiifPfS_P6ftrans_param_3];
	ld.param.u64 	%rd27, [_Z7fourieriiifPfS_P6ftrans_param_4];
	ld.param.u64 	%rd28, [_Z7fourieriiifPfS_P6ftrans_param_5];
	ld.param.u64 	%rd29, [_Z7fourieriiifPfS_P6ftrans_param_6];
	cvta.to.global.u64 	%rd1, %rd29;
	cvta.to.global.u64 	%rd2, %rd28;
	cvta.to.global.u64 	%rd3, %rd27;
	add.u64 	%rd4, %SPL, 0;
	add.u64 	%rd5, %SPL, 0;
	add.u64 	%rd6, %SPL, 0;
	add.u64 	%rd7, %SPL, 0;
	mov.u32 	%r164, %tid.y;
	setp.ge.s32 	%p1, %r164, %r67;
	@%p1 bra 	$L__BB0_40;
	mov.u32 	%r69, %ctaid.x;
	mov.u32 	%r70, %ntid.x;
	mul.lo.s32 	%r2, %r69, %r70;
	mov.u32 	%r71, %tid.x;
	cvt.f64.f32 	%fd1, %f25;
	cvt.rn.f64.s32 	%fd2, %r66;
	add.s32 	%r3, %r2, %r71;
	mov.u32 	%r72, %nctaid.x;
	mul.lo.s32 	%r4, %r70, %r72;
$L__BB0_2:
	mov.u32 	%r73, %tid.x;
	neg.s32 	%r74, %r73;
	setp.ne.s32 	%p2, %r2, %r74;
	@%p2 bra 	$L__BB0_20;
	mul.wide.s32 	%rd34, %r164, 4;
	add.s64 	%rd8, %rd3, %rd34;
	ld.global.f32 	%f26, [%rd8];
	cvt.f64.f32 	%fd3, %f26;
	mul.f64 	%fd4, %fd3, 0d401921FB54442D18;
	mul.f64 	%fd5, %fd4, %fd1;
	mul.f64 	%fd6, %fd5, %fd2;
	cvt.rn.f32.f64 	%f1, %fd6;
	mul.f32 	%f27, %f1, 0f3F22F983;
	cvt.rni.s32.f32 	%r168, %f27;
	cvt.rn.f32.s32 	%f28, %r168;
	fma.rn.f32 	%f29, %f28, 0fBFC90FDA, %f1;
	fma.rn.f32 	%f30, %f28, 0fB3A22168, %f29;
	fma.rn.f32 	%f124, %f28, 0fA7C234C5, %f30;
	abs.f32 	%f3, %f1;
	setp.ltu.f32 	%p3, %f3, 0f47CE4780;
	@%p3 bra 	$L__BB0_11;
	setp.neu.f32 	%p4, %f3, 0f7F800000;
	@%p4 bra 	$L__BB0_6;
	mov.f32 	%f33, 0f00000000;
	mul.rn.f32 	%f124, %f1, %f33;
	mov.b32 	%r168, 0;
	bra.uni 	$L__BB0_11;
$L__BB0_6:
	mov.b32 	%r7, %f1;
	shl.b32 	%r76, %r7, 8;
	or.b32  	%r8, %r76, -2147483648;
	mov.b64 	%rd96, 0;
	mov.b32 	%r165, 0;
	mov.u64 	%rd94, __cudart_i2opi_f;
	mov.u64 	%rd95, %rd7;
$L__BB0_7:
	.pragma "nounroll";
	ld.global.nc.u32 	%r77, [%rd94];
	mad.wide.u32 	%rd37, %r77, %r8, %rd96;
	shr.u64 	%rd96, %rd37, 32;
	st.local.u32 	[%rd95], %rd37;
	add.s32 	%r165, %r165, 1;
	add.s64 	%rd95, %rd95, 4;
	add.s64 	%rd94, %rd94, 4;
	setp.ne.s32 	%p5, %r165, 6;
	@%p5 bra 	$L__BB0_7;
	shr.u32 	%r78, %r7, 23;
	st.local.u32 	[%rd7+24], %rd96;
	and.b32  	%r11, %r78, 31;
	and.b32  	%r79, %r78, 224;
	add.s32 	%r80, %r79, -128;
	shr.u32 	%r81, %r80, 5;
	mul.wide.u32 	%rd38, %r81, 4;
	sub.s64 	%rd15, %rd7, %rd38;
	ld.local.u32 	%r166, [%rd15+24];
	ld.local.u32 	%r167, [%rd15+20];
	setp.eq.s32 	%p6, %r11, 0;
	@%p6 bra 	$L__BB0_10;
	shf.l.wrap.b32 	%r166, %r167, %r166, %r11;
	ld.local.u32 	%r82, [%rd15+16];
	shf.l.wrap.b32 	%r167, %r82, %r167, %r11;
$L__BB0_10:
	shr.u32 	%r83, %r166, 30;
	shf.l.wrap.b32 	%r84, %r167, %r166, 2;
	shl.b32 	%r85, %r167, 2;
	shr.u32 	%r86, %r84, 31;
	add.s32 	%r87, %r86, %r83;
	neg.s32 	%r88, %r87;
	setp.lt.s32 	%p7, %r7, 0;
	selp.b32 	%r168, %r88, %r87, %p7;
	xor.b32  	%r89, %r84, %r7;
	shr.s32 	%r90, %r84, 31;
	xor.b32  	%r91, %r90, %r84;
	xor.b32  	%r92, %r90, %r85;
	cvt.u64.u32 	%rd39, %r91;
	shl.b64 	%rd40, %rd39, 32;
	cvt.u64.u32 	%rd41, %r92;
	or.b64  	%rd42, %rd40, %rd41;
	cvt.rn.f64.s64 	%fd7, %rd42;
	mul.f64 	%fd8, %fd7, 0d3BF921FB54442D19;
	cvt.rn.f32.f64 	%f31, %fd8;
	neg.f32 	%f32, %f31;
	setp.lt.s32 	%p8, %r89, 0;
	selp.f32 	%f124, %f32, %f31, %p8;
$L__BB0_11:
	add.s32 	%r94, %r168, 1;
	mul.rn.f32 	%f34, %f124, %f124;
	and.b32  	%r95, %r168, 1;
	setp.eq.b32 	%p9, %r95, 1;
	selp.f32 	%f35, %f124, 0f3F800000, %p9;
	fma.rn.f32 	%f36, %f34, %f35, 0f00000000;
	fma.rn.f32 	%f37, %f34, 0f37CBAC00, 0fBAB607ED;
	selp.f32 	%f38, 0fB94D4153, %f37, %p9;
	selp.f32 	%f39, 0f3C0885E4, 0f3D2AAABB, %p9;
	fma.rn.f32 	%f40, %f38, %f34, %f39;
	selp.f32 	%f41, 0fBE2AAAA8, 0fBEFFFFFF, %p9;
	fma.rn.f32 	%f42, %f40, %f34, %f41;
	fma.rn.f32 	%f43, %f42, %f36, %f35;
	and.b32  	%r96, %r94, 2;
	setp.eq.s32 	%p10, %r96, 0;
	mov.f32 	%f44, 0f00000000;
	sub.f32 	%f45, %f44, %f43;
	selp.f32 	%f46, %f43, %f45, %p10;
	ld.global.f32 	%f47, [%rd2+40];
	ld.global.u64 	%rd43, [%rd1+16];
	cvta.to.global.u64 	%rd44, %rd43;
	mul.wide.s32 	%rd45, %r164, 4;
	add.s64 	%rd46, %rd44, %rd45;
	ld.global.f32 	%f48, [%rd46];
	fma.rn.f32 	%f49, %f47, %f46, %f48;
	st.global.f32 	[%rd46], %f49;
	ld.global.f32 	%f50, [%rd8];
	cvt.f64.f32 	%fd9, %f50;
	mul.f64 	%fd10, %fd9, 0d401921FB54442D18;
	mul.f64 	%fd11, %fd10, %fd1;
	mul.f64 	%fd12, %fd11, %fd2;
	cvt.rn.f32.f64 	%f7, %fd12;
	mul.f32 	%f51, %f7, 0f3F22F983;
	cvt.rni.s32.f32 	%r172, %f51;
	cvt.rn.f32.s32 	%f52, %r172;
	fma.rn.f32 	%f53, %f52, 0fBFC90FDA, %f7;
	fma.rn.f32 	%f54, %f52, 0fB3A22168, %f53;
	fma.rn.f32 	%f125, %f52, 0fA7C234C5, %f54;
	abs.f32 	%f9, %f7;
	setp.ltu.f32 	%p11, %f9, 0f47CE4780;
	@%p11 bra 	$L__BB0_19;
	setp.neu.f32 	%p12, %f9, 0f7F800000;
	@%p12 bra 	$L__BB0_14;
	mov.f32 	%f57, 0f00000000;
	mul.rn.f32 	%f125, %f7, %f57;
	mov.b32 	%r172, 0;
	bra.uni 	$L__BB0_19;
$L__BB0_14:
	mov.b32 	%r21, %f7;
	shl.b32 	%r98, %r21, 8;
	or.b32  	%r22, %r98, -2147483648;
	mov.b64 	%rd97, 0;
	mov.b32 	%r169, 0;
$L__BB0_15:
	.pragma "nounroll";
	mul.wide.u32 	%rd48, %r169, 4;
	mov.u64 	%rd49, __cudart_i2opi_f;
	add.s64 	%rd50, %rd49, %rd48;
	ld.global.nc.u32 	%r99, [%rd50];
	mad.wide.u32 	%rd51, %r99, %r22, %rd97;
	shr.u64 	%rd97, %rd51, 32;
	add.s64 	%rd52, %rd6, %rd48;
	st.local.u32 	[%rd52], %rd51;
	add.s32 	%r169, %r169, 1;
	setp.ne.s32 	%p13, %r169, 6;
	@%p13 bra 	$L__BB0_15;
	shr.u32 	%r100, %r21, 23;
	st.local.u32 	[%rd6+24], %rd97;
	and.b32  	%r25, %r100, 31;
	and.b32  	%r101, %r100, 224;
	add.s32 	%r102, %r101, -128;
	shr.u32 	%r103, %r102, 5;
	mul.wide.u32 	%rd53, %r103, 4;
	sub.s64 	%rd18, %rd6, %rd53;
	ld.local.u32 	%r170, [%rd18+24];
	ld.local.u32 	%r171, [%rd18+20];
	setp.eq.s32 	%p14, %r25, 0;
	@%p14 bra 	$L__BB0_18;
	shf.l.wrap.b32 	%r170, %r171, %r170, %r25;
	ld.local.u32 	%r104, [%rd18+16];
	shf.l.wrap.b32 	%r171, %r104, %r171, %r25;
$L__BB0_18:
	shr.u32 	%r105, %r170, 30;
	shf.l.wrap.b32 	%r106, %r171, %r170, 2;
	shl.b32 	%r107, %r171, 2;
	shr.u32 	%r108, %r106, 31;
	add.s32 	%r109, %r108, %r105;
	neg.s32 	%r110, %r109;
	setp.lt.s32 	%p15, %r21, 0;
	selp.b32 	%r172, %r110, %r109, %p15;
	xor.b32  	%r111, %r106, %r21;
	shr.s32 	%r112, %r106, 31;
	xor.b32  	%r113, %r112, %r106;
	xor.b32  	%r114, %r112, %r107;
	cvt.u64.u32 	%rd54, %r113;
	shl.b64 	%rd55, %rd54, 32;
	cvt.u64.u32 	%rd56, %r114;
	or.b64  	%rd57, %rd55, %rd56;
	cvt.rn.f64.s64 	%fd13, %rd57;
	mul.f64 	%fd14, %fd13, 0d3BF921FB54442D19;
	cvt.rn.f32.f64 	%f55, %fd14;
	neg.f32 	%f56, %f55;
	setp.lt.s32 	%p16, %r111, 0;
	selp.f32 	%f125, %f56, %f55, %p16;
$L__BB0_19:
	mul.rn.f32 	%f58, %f125, %f125;
	and.b32  	%r116, %r172, 1;
	setp.eq.b32 	%p17, %r116, 1;
	selp.f32 	%f59, 0f3F800000, %f125, %p17;
	fma.rn.f32 	%f60, %f58, %f59, 0f00000000;
	fma.rn.f32 	%f61, %f58, 0f37CBAC00, 0fBAB607ED;
	selp.f32 	%f62, %f61, 0fB94D4153, %p17;
	selp.f32 	%f63, 0f3D2AAABB, 0f3C0885E4, %p17;
	fma.rn.f32 	%f64, %f62, %f58, %f63;
	selp.f32 	%f65, 0fBEFFFFFF, 0fBE2AAAA8, %p17;
	fma.rn.f32 	%f66, %f64, %f58, %f65;
	fma.rn.f32 	%f67, %f66, %f60, %f59;
	and.b32  	%r117, %r172, 2;
	setp.eq.s32 	%p18, %r117, 0;
	mov.f32 	%f68, 0f00000000;
	sub.f32 	%f69, %f68, %f67;
	selp.f32 	%f70, %f67, %f69, %p18;
	ld.global.f32 	%f71, [%rd2+40];
	mul.f32 	%f72, %f71, %f70;
	ld.global.u64 	%rd58, [%rd1+24];
	cvta.to.global.u64 	%rd59, %rd58;
	mul.wide.s32 	%rd60, %r164, 4;
	add.s64 	%rd61, %rd59, %rd60;
	ld.global.f32 	%f73, [%rd61];
	sub.f32 	%f74, %f73, %f72;
	st.global.f32 	[%rd61], %f74;
$L__BB0_20:
	setp.ge.s32 	%p19, %r3, %r68;
	@%p19 bra 	$L__BB0_39;
	mul.lo.s32 	%r34, %r164, %r68;
	mul.wide.s32 	%rd62, %r164, 4;
	add.s64 	%rd19, %rd3, %rd62;
	mov.u32 	%r173, %r3;
$L__BB0_22:
	ld.global.f32 	%f75, [%rd19];
	cvt.f64.f32 	%fd15, %f75;
	mul.f64 	%fd16, %fd15, 0d401921FB54442D18;
	mul.f64 	%fd17, %fd16, %fd1;
	mul.f64 	%fd18, %fd17, %fd2;
	cvt.rn.f32.f64 	%f13, %fd18;
	mul.f32 	%f76, %f13, 0f3F22F983;
	cvt.rni.s32.f32 	%r177, %f76;
	cvt.rn.f32.s32 	%f77, %r177;
	fma.rn.f32 	%f78, %f77, 0fBFC90FDA, %f13;
	fma.rn.f32 	%f79, %f77, 0fB3A22168, %f78;
	fma.rn.f32 	%f126, %f77, 0fA7C234C5, %f79;
	abs.f32 	%f15, %f13;
	setp.ltu.f32 	%p20, %f15, 0f47CE4780;
	@%p20 bra 	$L__BB0_30;
	setp.neu.f32 	%p21, %f15, 0f7F800000;
	@%p21 bra 	$L__BB0_25;
	mov.f32 	%f82, 0f00000000;
	mul.rn.f32 	%f126, %f13, %f82;
	mov.b32 	%r177, 0;
	bra.uni 	$L__BB0_30;
$L__BB0_25:
	mov.b32 	%r37, %f13;
	shl.b32 	%r119, %r37, 8;
	or.b32  	%r38, %r119, -2147483648;
	mov.b64 	%rd98, 0;
	mov.b32 	%r174, 0;
$L__BB0_26:
	.pragma "nounroll";
	mul.wide.u32 	%rd64, %r174, 4;
	mov.u64 	%rd65, __cudart_i2opi_f;
	add.s64 	%rd66, %rd65, %rd64;
	ld.global.nc.u32 	%r120, [%rd66];
	mad.wide.u32 	%rd67, %r120, %r38, %rd98;
	shr.u64 	%rd98, %rd67, 32;
	add.s64 	%rd68, %rd5, %rd64;
	st.local.u32 	[%rd68], %rd67;
	add.s32 	%r174, %r174, 1;
	setp.ne.s32 	%p22, %r174, 6;
	@%p22 bra 	$L__BB0_26;
	shr.u32 	%r121, %r37, 23;
	st.local.u32 	[%rd5+24], %rd98;
	and.b32  	%r41, %r121, 31;
	and.b32  	%r122, %r121, 224;
	add.s32 	%r123, %r122, -128;
	shr.u32 	%r124, %r123, 5;
	mul.wide.u32 	%rd69, %r124, 4;
	sub.s64 	%rd22, %rd5, %rd69;
	ld.local.u32 	%r175, [%rd22+24];
	ld.local.u32 	%r176, [%rd22+20];
	setp.eq.s32 	%p23, %r41, 0;
	@%p23 bra 	$L__BB0_29;
	shf.l.wrap.b32 	%r175, %r176, %r175, %r41;
	ld.local.u32 	%r125, [%rd22+16];
	shf.l.wrap.b32 	%r176, %r125, %r176, %r41;
$L__BB0_29:
	shr.u32 	%r126, %r175, 30;
	shf.l.wrap.b32 	%r127, %r176, %r175, 2;
	shl.b32 	%r128, %r176, 2;
	shr.u32 	%r129, %r127, 31;
	add.s32 	%r130, %r129, %r126;
	neg.s32 	%r131, %r130;
	setp.lt.s32 	%p24, %r37, 0;
	selp.b32 	%r177, %r131, %r130, %p24;
	xor.b32  	%r132, %r127, %r37;
	shr.s32 	%r133, %r127, 31;
	xor.b32  	%r134, %r133, %r127;
	xor.b32  	%r135, %r133, %r128;
	cvt.u64.u32 	%rd70, %r134;
	shl.b64 	%rd71, %rd70, 32;
	cvt.u64.u32 	%rd72, %r135;
	or.b64  	%rd73, %rd71, %rd72;
	cvt.rn.f64.s64 	%fd19, %rd73;
	mul.f64 	%fd20, %fd19, 0d3BF921FB54442D19;
	cvt.rn.f32.f64 	%f80, %fd20;
	neg.f32 	%f81, %f80;
	setp.lt.s32 	%p25, %r132, 0;
	selp.f32 	%f126, %f81, %f80, %p25;
$L__BB0_30:
	add.s32 	%r137, %r177, 1;
	mul.rn.f32 	%f83, %f126, %f126;
	and.b32  	%r138, %r177, 1;
	setp.eq.b32 	%p26, %r138, 1;
	selp.f32 	%f84, %f126, 0f3F800000, %p26;
	fma.rn.f32 	%f85, %f83, %f84, 0f00000000;
	fma.rn.f32 	%f86, %f83, 0f37CBAC00, 0fBAB607ED;
	selp.f32 	%f87, 0fB94D4153, %f86, %p26;
	selp.f32 	%f88, 0f3C0885E4, 0f3D2AAABB, %p26;
	fma.rn.f32 	%f89, %f87, %f83, %f88;
	selp.f32 	%f90, 0fBE2AAAA8, 0fBEFFFFFF, %p26;
	fma.rn.f32 	%f91, %f89, %f83, %f90;
	fma.rn.f32 	%f92, %f91, %f85, %f84;
	and.b32  	%r139, %r137, 2;
	setp.eq.s32 	%p27, %r139, 0;
	mov.f32 	%f93, 0f00000000;
	sub.f32 	%f94, %f93, %f92;
	selp.f32 	%f95, %f92, %f94, %p27;
	mul.wide.s32 	%rd74, %r173, 4;
	add.s64 	%rd23, %rd2, %rd74;
	ld.global.f32 	%f96, [%rd23];
	ld.global.u64 	%rd75, [%rd1];
	cvta.to.global.u64 	%rd76, %rd75;
	add.s32 	%r140, %r173, %r34;
	mul.wide.s32 	%rd77, %r140, 4;
	add.s64 	%rd78, %rd76, %rd77;
	ld.global.f32 	%f97, [%rd78];
	fma.rn.f32 	%f98, %f96, %f95, %f97;
	st.global.f32 	[%rd78], %f98;
	ld.global.f32 	%f99, [%rd19];
	cvt.f64.f32 	%fd21, %f99;
	mul.f64 	%fd22, %fd21, 0d401921FB54442D18;
	mul.f64 	%fd23, %fd22, %fd1;
	mul.f64 	%fd24, %fd23, %fd2;
	cvt.rn.f32.f64 	%f19, %fd24;
	mul.f32 	%f100, %f19, 0f3F22F983;
	cvt.rni.s32.f32 	%r181, %f100;
	cvt.rn.f32.s32 	%f101, %r181;
	fma.rn.f32 	%f102, %f101, 0fBFC90FDA, %f19;
	fma.rn.f32 	%f103, %f101, 0fB3A22168, %f102;
	fma.rn.f32 	%f127, %f101, 0fA7C234C5, %f103;
	abs.f32 	%f21, %f19;
	setp.ltu.f32 	%p28, %f21, 0f47CE4780;
	@%p28 bra 	$L__BB0_38;
	setp.neu.f32 	%p29, %f21, 0f7F800000;
	@%p29 bra 	$L__BB0_33;
	mov.f32 	%f106, 0f00000000;
	mul.rn.f32 	%f127, %f19, %f106;
	mov.b32 	%r181, 0;
	bra.uni 	$L__BB0_38;
$L__BB0_33:
	mov.b32 	%r51, %f19;
	shl.b32 	%r142, %r51, 8;
	or.b32  	%r52, %r142, -2147483648;
	mov.b64 	%rd99, 0;
	mov.b32 	%r178, 0;
$L__BB0_34:
	.pragma "nounroll";
	mul.wide.u32 	%rd80, %r178, 4;
	mov.u64 	%rd81, __cudart_i2opi_f;
	add.s64 	%rd82, %rd81, %rd80;
	ld.global.nc.u32 	%r143, [%rd82];
	mad.wide.u32 	%rd83, %r143, %r52, %rd99;
	shr.u64 	%rd99, %rd83, 32;
	add.s64 	%rd84, %rd4, %rd80;
	st.local.u32 	[%rd84], %rd83;
	add.s32 	%r178, %r178, 1;
	setp.ne.s32 	%p30, %r178, 6;
	@%p30 bra 	$L__BB0_34;
	shr.u32 	%r144, %r51, 23;
	st.local.u32 	[%rd4+24], %rd99;
	and.b32  	%r55, %r144, 31;
	and.b32  	%r145, %r144, 224;
	add.s32 	%r146, %r145, -128;
	shr.u32 	%r147, %r146, 5;
	mul.wide.u32 	%rd85, %r147, 4;
	sub.s64 	%rd26, %rd4, %rd85;
	ld.local.u32 	%r179, [%rd26+24];
	ld.local.u32 	%r180, [%rd26+20];
	setp.eq.s32 	%p31, %r55, 0;
	@%p31 bra 	$L__BB0_37;
	shf.l.wrap.b32 	%r179, %r180, %r179, %r55;
	ld.local.u32 	%r148, [%rd26+16];
	shf.l.wrap.b32 	%r180, %r148, %r180, %r55;
$L__BB0_37:
	shr.u32 	%r149, %r179, 30;
	shf.l.wrap.b32 	%r150, %r180, %r179, 2;
	shl.b32 	%r151, %r180, 2;
	shr.u32 	%r152, %r150, 31;
	add.s32 	%r153, %r152, %r149;
	neg.s32 	%r154, %r153;
	setp.lt.s32 	%p32, %r51, 0;
	selp.b32 	%r181, %r154, %r153, %p32;
	xor.b32  	%r155, %r150, %r51;
	shr.s32 	%r156, %r150, 31;
	xor.b32  	%r157, %r156, %r150;
	xor.b32  	%r158, %r156, %r151;
	cvt.u64.u32 	%rd86, %r157;
	shl.b64 	%rd87, %rd86, 32;
	cvt.u64.u32 	%rd88, %r158;
	or.b64  	%rd89, %rd87, %rd88;
	cvt.rn.f64.s64 	%fd25, %rd89;
	mul.f64 	%fd26, %fd25, 0d3BF921FB54442D19;
	cvt.rn.f32.f64 	%f104, %fd26;
	neg.f32 	%f105, %f104;
	setp.lt.s32 	%p33, %r155, 0;
	selp.f32 	%f127, %f105, %f104, %p33;
$L__BB0_38:
	mul.rn.f32 	%f107, %f127, %f127;
	and.b32  	%r161, %r181, 1;
	setp.eq.b32 	%p34, %r161, 1;
	selp.f32 	%f108, 0f3F800000, %f127, %p34;
	fma.rn.f32 	%f109, %f107, %f108, 0f00000000;
	fma.rn.f32 	%f110, %f107, 0f37CBAC00, 0fBAB607ED;
	selp.f32 	%f111, %f110, 0fB94D4153, %p34;
	selp.f32 	%f112, 0f3D2AAABB, 0f3C0885E4, %p34;
	fma.rn.f32 	%f113, %f111, %f107, %f112;
	selp.f32 	%f114, 0fBEFFFFFF, 0fBE2AAAA8, %p34;
	fma.rn.f32 	%f115, %f113, %f107, %f114;
	fma.rn.f32 	%f116, %f115, %f109, %f108;
	and.b32  	%r162, %r181, 2;
	setp.eq.s32 	%p35, %r162, 0;
	mov.f32 	%f117, 0f00000000;
	sub.f32 	%f118, %f117, %f116;
	selp.f32 	%f119, %f116, %f118, %p35;
	ld.global.f32 	%f120, [%rd23];
	mul.f32 	%f121, %f120, %f119;
	ld.global.u64 	%rd90, [%rd1+8];
	cvta.to.global.u64 	%rd91, %rd90;
	mul.wide.s32 	%rd92, %r140, 4;
	add.s64 	%rd93, %rd91, %rd92;
	ld.global.f32 	%f122, [%rd93];
	sub.f32 	%f123, %f122, %f121;
	st.global.f32 	[%rd93], %f123;
	add.s32 	%r173, %r173, %r4;
	setp.lt.s32 	%p36, %r173, %r68;
	@%p36 bra 	$L__BB0_22;
$L__BB0_39:
	mov.u32 	%r163, %ntid.y;
	add.s32 	%r164, %r164, %r163;
	setp.lt.s32 	%p37, %r164, %r67;
	@%p37 bra 	$L__BB0_2;
$L__BB0_40:
	ret;

}
	// .globl	_Z7dxfieldiiPfS_
.visible .entry _Z7dxfieldiiPfS_(
	.param .u32 _Z7dxfieldiiPfS__param_0,
	.param .u32 _Z7dxfieldiiPfS__param_1,
	.param .u64 .ptr .align 1 _Z7dxfieldiiPfS__param_2,
	.param .u64 .ptr .align 1 _Z7dxfieldiiPfS__param_3
)
{
	.reg .pred 	%p<4>;
	.reg .b32 	%r<16>;
	.reg .b32 	%f<24>;
	.reg .b64 	%rd<8>;

	ld.param.u32 	%r7, [_Z7dxfieldiiPfS__param_0];
	ld.param.u32 	%r8, [_Z7dxfieldiiPfS__param_1];
	ld.param.u64 	%rd4, [_Z7dxfieldiiPfS__param_2];
	ld.param.u64 	%rd3, [_Z7dxfieldiiPfS__param_3];
	cvta.to.global.u64 	%rd1, %rd4;
	mov.u32 	%r9, %ctaid.x;
	mov.u32 	%r1, %ntid.x;
	mov.u32 	%r10, %tid.x;
	mad.lo.s32 	%r2, %r9, %r1, %r10;
	add.s32 	%r15, %r2, 1;
	setp.ge.s32 	%p1, %r15, %r8;
	@%p1 bra 	$L__BB1_3;
	mov.u32 	%r11, %nctaid.x;
	mul.lo.s32 	%r4, %r1, %r11;
	cvta.to.global.u64 	%rd2, %rd3;
$L__BB1_2:
	mul.wide.s32 	%rd5, %r15, 4;
	add.s64 	%rd6, %rd2, %rd5;
	ld.global.f32 	%f1, [%rd6+-4];
	ld.global.f32 	%f2, [%rd6];
	sub.f32 	%f3, %f1, %f2;
	add.s64 	%rd7, %rd1, %rd5;
	ld.global.f32 	%f4, [%rd7];
	fma.rn.f32 	%f5, %f3, 0f3F000000, %f4;
	st.global.f32 	[%rd7], %f5;
	add.s32 	%r15, %r15, %r4;
	setp.lt.s32 	%p2, %r15, %r8;
	@%p2 bra 	$L__BB1_2;
$L__BB1_3:
	setp.ne.s32 	%p3, %r2, 1;
	@%p3 bra 	$L__BB1_5;
	add.s32 	%r12, %r7, -50;
	cvt.rn.f32.s32 	%f6, %r12;
	mul.f32 	%f7, %f6, 0fBF000000;
	div.rn.f32 	%f8, %f7, 0f41200000;
	mul.f32 	%f9, %f8, %f6;
	div.rn.f32 	%f10, %f9, 0f41200000;
	fma.rn.f32 	%f11, %f10, 0f3BBB989D, 0f3F000000;
	cvt.sat.f32.f32 	%f12, %f11;
	mov.f32 	%f13, 0f4B400001;
	mov.f32 	%f14, 0f437C0000;
	fma.rm.f32 	%f15, %f12, %f14, %f13;
	add.f32 	%f16, %f15, 0fCB40007F;
	neg.f32 	%f17, %f16;
	fma.rn.f32 	%f18, %f10, 0f3FB8AA3B, %f17;
	fma.rn.f32 	%f19, %f10, 0f32A57060, %f18;
	mov.b32 	%r13, %f15;
	shl.b32 	%r14, %r13, 23;
	mov.b32 	%f20, %r14;
	ex2.approx.ftz.f32 	%f21, %f19;
	ld.global.f32 	%f22, [%rd1+4];
	fma.rn.f32 	%f23, %f21, %f20, %f22;
	st.global.f32 	[%rd1+4], %f23;
$L__BB1_5:
	ret;

}
	// .globl	_Z7exfieldiP6mediumPfS1_S1_
.visible .entry _Z7exfieldiP6mediumPfS1_S1_(
	.param .u32 _Z7exfieldiP6mediumPfS1_S1__param_0,
	.param .u64 .ptr .align 1 _Z7exfieldiP6mediumPfS1_S1__param_1,
	.param .u64 .ptr .align 1 _Z7exfieldiP6mediumPfS1_S1__param_2,
	.param .u64 .ptr .align 1 _Z7exfieldiP6mediumPfS1_S1__param_3,
	.param .u64 .ptr .align 1 _Z7exfieldiP6mediumPfS1_S1__param_4
)
{
	.reg .pred 	%p<3>;
	.reg .b32 	%r<12>;
	.reg .b32 	%f<9>;
	.reg .b64 	%rd<19>;

	ld.param.u32 	%r6, [_Z7exfieldiP6mediumPfS1_S1__param_0];
	ld.param.u64 	%rd5, [_Z7exfieldiP6mediumPfS1_S1__param_1];
	ld.param.u64 	%rd6, [_Z7exfieldiP6mediumPfS1_S1__param_2];
	ld.param.u64 	%rd7, [_Z7exfieldiP6mediumPfS1_S1__param_3];
	ld.param.u64 	%rd8, [_Z7exfieldiP6mediumPfS1_S1__param_4];
	mov.u32 	%r7, %ctaid.x;
	mov.u32 	%r1, %ntid.x;
	mov.u32 	%r8, %tid.x;
	mad.lo.s32 	%r9, %r7, %r1, %r8;
	add.s32 	%r11, %r9, 1;
	setp.ge.s32 	%p1, %r11, %r6;
	@%p1 bra 	$L__BB2_3;
	cvta.to.global.u64 	%rd1, %rd5;
	mov.u32 	%r10, %nctaid.x;
	mul.lo.s32 	%r3, %r1, %r10;
	cvta.to.global.u64 	%rd2, %rd6;
	cvta.to.global.u64 	%rd3, %rd7;
	cvta.to.global.u64 	%rd4, %rd8;
$L__BB2_2:
	ld.global.u64 	%rd9, [%rd1];
	cvta.to.global.u64 	%rd10, %rd9;
	mul.wide.s32 	%rd11, %r11, 4;
	add.s64 	%rd12, %rd10, %rd11;
	ld.global.f32 	%f1, [%rd12];
	add.s64 	%rd13, %rd2, %rd11;
	ld.global.f32 	%f2, [%rd13];
	add.s64 	%rd14, %rd3, %rd11;
	ld.global.f32 	%f3, [%rd14];
	sub.f32 	%f4, %f2, %f3;
	mul.f32 	%f5, %f1, %f4;
	add.s64 	%rd15, %rd4, %rd11;
	st.global.f32 	[%rd15], %f5;
	ld.global.u64 	%rd16, [%rd1+8];
	cvta.to.global.u64 	%rd17, %rd16;
	add.s64 	%rd18, %rd17, %rd11;
	ld.global.f32 	%f6, [%rd18];
	ld.global.f32 	%f7, [%rd14];
	fma.rn.f32 	%f8, %f5, %f6, %f7;
	st.global.f32 	[%rd14], %f8;
	add.s32 	%r11, %r11, %r3;
	setp.lt.s32 	%p2, %r11, %r6;
	@%p2 bra 	$L__BB2_2;
$L__BB2_3:
	ret;

}
	// .globl	_Z7hyfieldiPfS_S_
.visible .entry _Z7hyfieldiPfS_S_(
	.param .u32 _Z7hyfieldiPfS_S__param_0,
	.param .u64 .ptr .align 1 _Z7hyfieldiPfS_S__param_1,
	.param .u64 .ptr .align 1 _Z7hyfieldiPfS_S__param_2,
	.param .u64 .ptr .align 1 _Z7hyfieldiPfS_S__param_3
)
{
	.reg .pred 	%p<5>;
	.reg .b32 	%r<14>;
	.reg .b32 	%f<12>;
	.reg .b64 	%rd<14>;

	ld.param.u32 	%r9, [_Z7hyfieldiPfS_S__param_0];
	ld.param.u64 	%rd5, [_Z7hyfieldiPfS_S__param_1];
	ld.param.u64 	%rd4, [_Z7hyfieldiPfS_S__param_2];
	ld.param.u64 	%rd6, [_Z7hyfieldiPfS_S__param_3];
	cvta.to.global.u64 	%rd1, %rd5;
	cvta.to.global.u64 	%rd2, %rd6;
	mov.u32 	%r10, %ctaid.x;
	mov.u32 	%r1, %ntid.x;
	mul.lo.s32 	%r2, %r10, %r1;
	mov.u32 	%r3, %tid.x;
	neg.s32 	%r11, %r3;
	setp.ne.s32 	%p1, %r2, %r11;
	@%p1 bra 	$L__BB3_2;
	ld.global.f32 	%f1, [%rd2];
	st.global.f32 	[%rd1], %f1;
	ld.global.f32 	%f2, [%rd2+4];
	st.global.f32 	[%rd2], %f2;
	ld.global.f32 	%f3, [%rd1+4];
	st.global.f32 	[%rd2+4], %f3;
$L__BB3_2:
	add.s32 	%r13, %r2, %r3;
	add.s32 	%r5, %r9, -1;
	setp.ne.s32 	%p2, %r13, %r5;
	@%p2 bra 	$L__BB3_4;
	ld.global.f32 	%f4, [%rd2+12];
	mul.wide.s32 	%rd7, %r13, 4;
	add.s64 	%rd8, %rd1, %rd7;
	st.global.f32 	[%rd8], %f4;
	ld.global.f32 	%f5, [%rd2+8];
	st.global.f32 	[%rd2+12], %f5;
	mul.wide.s32 	%rd9, %r9, 4;
	add.s64 	%rd10, %rd1, %rd9;
	ld.global.f32 	%f6, [%rd10+-8];
	st.global.f32 	[%rd2+8], %f6;
$L__BB3_4:
	setp.ge.s32 	%p3, %r13, %r5;
	@%p3 bra 	$L__BB3_7;
	mov.u32 	%r12, %nctaid.x;
	mul.lo.s32 	%r6, %r1, %r12;
	cvta.to.global.u64 	%rd3, %rd4;
$L__BB3_6:
	mul.wide.s32 	%rd11, %r13, 4;
	add.s64 	%rd12, %rd1, %rd11;
	ld.global.f32 	%f7, [%rd12];
	ld.global.f32 	%f8, [%rd12+4];
	sub.f32 	%f9, %f7, %f8;
	add.s64 	%rd13, %rd3, %rd11;
	ld.global.f32 	%f10, [%rd13];
	fma.rn.f32 	%f11, %f9, 0f3F000000, %f10;
	st.global.f32 	[%rd13], %f11;
	add.s32 	%r13, %r13, %r6;
	setp.lt.s32 	%p4, %r13, %r5;
	@%p4 bra 	$L__BB3_6;
$L__BB3_7:
	ret;

}


// ===== COMPILED SASS (sm_100) =====

	.target	sm_100

	.elftype	@"ET_EXEC"


//--------------------- .note.nv.tkinfo           --------------------------
	.section	.note.nv.tkinfo,"",@"SHT_NOTE"
	.sectionflags	@"SHF_NOTE_NV_TKINFO"
	.tkinfo
        /*0018*/ 	.word	0x00000002
        /*0030*/ 	.string	""
        /*0030*/ 	.string	"ptxas"
        /*0030*/ 	.string	"Cuda compilation tools, release 13.0, V13.0.88"
        /*0030*/ 	.string	"Build cuda_13.0.r13.0/compiler.36424714_0"
        /*0030*/ 	.string	"-arch sm_100 -m 64 "



//--------------------- .note.nv.cuinfo           --------------------------
	.section	.note.nv.cuinfo,"",@"SHT_NOTE"
	.sectionflags	@"SHF_NOTE_NV_CUINFO"
        /*0018*/ 	.short	0x0002
        /*001a*/ 	.short	0x0064
        /*001c*/ 	.short	0x0082
	.zero		2


//--------------------- .nv.info                  --------------------------
	.section	.nv.info,"",@"SHT_CUDA_INFO"
	.align	4


	//----- nvinfo : EIATTR_REGCOUNT
	.align		4
        /*0000*/ 	.byte	0x04, 0x2f
        /*0002*/ 	.short	(.L_2 - .L_1)
	.align		4
.L_1:
        /*0004*/ 	.word	index@(_Z7fourieriiifPfS_P6ftrans)
        /*0008*/ 	.word	0x00000020


	//----- nvinfo : EIATTR_FRAME_SIZE
	.align		4
.L_2:
        /*000c*/ 	.byte	0x04, 0x11
        /*000e*/ 	.short	(.L_4 - .L_3)
	.align		4
.L_3:
        /*0010*/ 	.word	index@(_Z7fourieriiifPfS_P6ftrans)
        /*0014*/ 	.word	0x00000000


	//----- nvinfo : EIATTR_REGCOUNT
	.align		4
.L_4:
        /*0018*/ 	.byte	0x04, 0x2f
        /*001a*/ 	.short	(.L_6 - .L_5)
	.align		4
.L_5:
        /*001c*/ 	.word	index@(_Z7dxfieldiiPfS_)
        /*0020*/ 	.word	0x00000010


	//----- nvinfo : EIATTR_FRAME_SIZE
	.align		4
.L_6:
        /*0024*/ 	.byte	0x04, 0x11
        /*0026*/ 	.short	(.L_8 - .L_7)
	.align		4
.L_7:
        /*0028*/ 	.word	index@($__internal_0_$__cuda_sm3x_div_rn_noftz_f32_slowpath)
        /*002c*/ 	.word	0x00000000


	//----- nvinfo : EIATTR_FRAME_SIZE
	.align		4
.L_8:
        /*0030*/ 	.byte	0x04, 0x11
        /*0032*/ 	.short	(.L_10 - .L_9)
	.align		4
.L_9:
        /*0034*/ 	.word	index@(_Z7dxfieldiiPfS_)
        /*0038*/ 	.word	0x00000000


	//----- nvinfo : EIATTR_REGCOUNT
	.align		4
.L_10:
        /*003c*/ 	.byte	0x04, 0x2f
        /*003e*/ 	.short	(.L_12 - .L_11)
	.align		4
.L_11:
        /*0040*/ 	.word	index@(_Z7exfieldiP6mediumPfS1_S1_)
        /*0044*/ 	.word	0x00000014


	//----- nvinfo : EIATTR_FRAME_SIZE
	.align		4
.L_12:
        /*0048*/ 	.byte	0x04, 0x11
        /*004a*/ 	.short	(.L_14 - .L_13)
	.align		4
.L_13:
        /*004c*/ 	.word	index@(_Z7exfieldiP6mediumPfS1_S1_)
        /*0050*/ 	.word	0x00000000


	//----- nvinfo : EIATTR_REGCOUNT
	.align		4
.L_14:
        /*0054*/ 	.byte	0x04, 0x2f
        /*0056*/ 	.short	(.L_16 - .L_15)
	.align		4
.L_15:
        /*0058*/ 	.word	index@(_Z7hyfieldiPfS_S_)
        /*005c*/ 	.word	0x00000012


	//----- nvinfo : EIATTR_FRAME_SIZE
	.align		4
.L_16:
        /*0060*/ 	.byte	0x04, 0x11
        /*0062*/ 	.short	(.L_18 - .L_17)
	.align		4
.L_17:
        /*0064*/ 	.word	index@(_Z7hyfieldiPfS_S_)
        /*0068*/ 	.word	0x00000000


	//----- nvinfo : EIATTR_MIN_STACK_SIZE
	.align		4
.L_18:
        /*006c*/ 	.byte	0x04, 0x12
        /*006e*/ 	.short	(.L_20 - .L_19)
	.align		4
.L_19:
        /*0070*/ 	.word	index@(_Z7hyfieldiPfS_S_)
        /*0074*/ 	.word	0x00000000


	//----- nvinfo : EIATTR_MIN_STACK_SIZE
	.align		4
.L_20:
        /*0078*/ 	.byte	0x04, 0x12
        /*007a*/ 	.short	(.L_22 - .L_21)
	.align		4
.L_21:
        /*007c*/ 	.word	index@(_Z7exfieldiP6mediumPfS1_S1_)
        /*0080*/ 	.word	0x00000000


	//----- nvinfo : EIATTR_MIN_STACK_SIZE
	.align		4
.L_22:
        /*0084*/ 	.byte	0x04, 0x12
        /*0086*/ 	.short	(.L_24 - .L_23)
	.align		4
.L_23:
        /*0088*/ 	.word	index@(_Z7dxfieldiiPfS_)
        /*008c*/ 	.word	0x00000000


	//----- nvinfo : EIATTR_MIN_STACK_SIZE
	.align		4
.L_24:
        /*0090*/ 	.byte	0x04, 0x12
        /*0092*/ 	.short	(.L_26 - .L_25)
	.align		4
.L_25:
        /*0094*/ 	.word	index@(_Z7fourieriiifPfS_P6ftrans)
        /*0098*/ 	.word	0x00000000
.L_26:


//--------------------- .nv.compat                --------------------------
	.section	.nv.compat,"",@"SHT_CUDA_COMPAT_INFO"
	.align	4
        /*0000*/ 	.byte	0x02, 0x09, 0x00, 0x00, 0x02, 0x02, 0x01, 0x00, 0x02, 0x05, 0x05, 0x00, 0x03, 0x07, 0x01, 0x01
        /*0010*/ 	.byte	0x02, 0x03, 0x00, 0x00, 0x02, 0x06, 0x01, 0x00, 0x04, 0x0b, 0x08, 0x00, 0x01, 0x00, 0x00, 0x00
        /*0020*/ 	.byte	0x00, 0x00, 0x00, 0x00


//--------------------- .nv.info._Z7hyfieldiPfS_S_ --------------------------
	.section	.nv.info._Z7hyfieldiPfS_S_,"",@"SHT_CUDA_INFO"
	.sectionflags	@""
	.align	4


	//----- nvinfo : EIATTR_CUDA_API_VERSION
	.align		4
        /*0000*/ 	.byte	0x04, 0x37
        /*0002*/ 	.short	(.L_28 - .L_27)
.L_27:
        /*0004*/ 	.word	0x00000082


	//----- nvinfo : EIATTR_KPARAM_INFO
	.align		4
.L_28:
        /*0008*/ 	.byte	0x04, 0x17
        /*000a*/ 	.short	(.L_30 - .L_29)
.L_29:
        /*000c*/ 	.word	0x00000000
        /*0010*/ 	.short	0x0003
        /*0012*/ 	.short	0x0018
        /*0014*/ 	.byte	0x00, 0xf5, 0x21, 0x00


	//----- nvinfo : EIATTR_KPARAM_INFO
	.align		4
.L_30:
        /*0018*/ 	.byte	0x04, 0x17
        /*001a*/ 	.short	(.L_32 - .L_31)
.L_31:
        /*001c*/ 	.word	0x00000000
        /*0020*/ 	.short	0x0002
        /*0022*/ 	.short	0x0010
        /*0024*/ 	.byte	0x00, 0xf5, 0x21, 0x00


	//----- nvinfo : EIATTR_KPARAM_INFO
	.align		4
.L_32:
        /*0028*/ 	.byte	0x04, 0x17
        /*002a*/ 	.short	(.L_34 - .L_33)
.L_33:
        /*002c*/ 	.word	0x00000000
        /*0030*/ 	.short	0x0001
        /*0032*/ 	.short	0x0008
        /*0034*/ 	.byte	0x00, 0xf5, 0x21, 0x00


	//----- nvinfo : EIATTR_KPARAM_INFO
	.align		4
.L_34:
        /*0038*/ 	.byte	0x04, 0x17
        /*003a*/ 	.short	(.L_36 - .L_35)
.L_35:
        /*003c*/ 	.word	0x00000000
        /*0040*/ 	.short	0x0000
        /*0042*/ 	.short	0x0000
        /*0044*/ 	.byte	0x00, 0xf0, 0x11, 0x00


	//----- nvinfo : EIATTR_SPARSE_MMA_MASK
	.align		4
.L_36:
        /*0048*/ 	.byte	0x03, 0x50
        /*004a*/ 	.short	0x0000


	//----- nvinfo : EIATTR_MAXREG_COUNT
	.align		4
        /*004c*/ 	.byte	0x03, 0x1b
        /*004e*/ 	.short	0x00ff


	//----- nvinfo : EIATTR_MERCURY_ISA_VERSION
	.align		4
        /*0050*/ 	.byte	0x03, 0x5f
        /*0052*/ 	.short	0x0101


	//----- nvinfo : EIATTR_VRC_CTA_INIT_COUNT
	.align		4
        /*0054*/ 	.byte	0x02, 0x4a
	.zero		1
	.zero		1


	//----- nvinfo : EIATTR_EXIT_INSTR_OFFSETS
	.align		4
        /*0058*/ 	.byte	0x04, 0x1c
        /*005a*/ 	.short	(.L_38 - .L_37)


	//   ....[0]....
.L_37:
        /*005c*/ 	.word	0x00000220


	//   ....[1]....
        /*0060*/ 	.word	0x00000320


	//----- nvinfo : EIATTR_CRS_STACK_SIZE
	.align		4
.L_38:
        /*0064*/ 	.byte	0x04, 0x1e
        /*0066*/ 	.short	(.L_40 - .L_39)
.L_39:
        /*0068*/ 	.word	0x00000000


	//----- nvinfo : EIATTR_CBANK_PARAM_SIZE
	.align		4
.L_40:
        /*006c*/ 	.byte	0x03, 0x19
        /*006e*/ 	.short	0x0020


	//----- nvinfo : EIATTR_PARAM_CBANK
	.align		4
        /*0070*/ 	.byte	0x04, 0x0a
        /*0072*/ 	.short	(.L_42 - .L_41)
	.align		4
.L_41:
        /*0074*/ 	.word	index@(.nv.constant0._Z7hyfieldiPfS_S_)
        /*0078*/ 	.short	0x0380
        /*007a*/ 	.short	0x0020


	//----- nvinfo : EIATTR_SW_WAR
	.align		4
.L_42:
        /*007c*/ 	.byte	0x04, 0x36
        /*007e*/ 	.short	(.L_44 - .L_43)
.L_43:
        /*0080*/ 	.word	0x00000008
.L_44:


//--------------------- .nv.info._Z7exfieldiP6mediumPfS1_S1_ --------------------------
	.section	.nv.info._Z7exfieldiP6mediumPfS1_S1_,"",@"SHT_CUDA_INFO"
	.sectionflags	@""
	.align	4


	//----- nvinfo : EIATTR_CUDA_API_VERSION
	.align		4
        /*0000*/ 	.byte	0x04, 0x37
        /*0002*/ 	.short	(.L_46 - .L_45)
.L_45:
        /*0004*/ 	.word	0x00000082


	//----- nvinfo : EIATTR_KPARAM_INFO
	.align		4
.L_46:
        /*0008*/ 	.byte	0x04, 0x17
        /*000a*/ 	.short	(.L_48 - .L_47)
.L_47:
        /*000c*/ 	.word	0x00000000
        /*0010*/ 	.short	0x0004
        /*0012*/ 	.short	0x0020
        /*0014*/ 	.byte	0x00, 0xf5, 0x21, 0x00


	//----- nvinfo : EIATTR_KPARAM_INFO
	.align		4
.L_48:
        /*0018*/ 	.byte	0x04, 0x17
        /*001a*/ 	.short	(.L_50 - .L_49)
.L_49:
        /*001c*/ 	.word	0x00000000
        /*0020*/ 	.short	0x0003
        /*0022*/ 	.short	0x0018
        /*0024*/ 	.byte	0x00, 0xf5, 0x21, 0x00


	//----- nvinfo : EIATTR_KPARAM_INFO
	.align		4
.L_50:
        /*0028*/ 	.byte	0x04, 0x17
        /*002a*/ 	.short	(.L_52 - .L_51)
.L_51:
        /*002c*/ 	.word	0x00000000
        /*0030*/ 	.short	0x0002
        /*0032*/ 	.short	0x0010
        /*0034*/ 	.byte	0x00, 0xf5, 0x21, 0x00


	//----- nvinfo : EIATTR_KPARAM_INFO
	.align		4
.L_52:
        /*0038*/ 	.byte	0x04, 0x17
        /*003a*/ 	.short	(.L_54 - .L_53)
.L_53:
        /*003c*/ 	.word	0x00000000
        /*0040*/ 	.short	0x0001
        /*0042*/ 	.short	0x0008
        /*0044*/ 	.byte	0x00, 0xf5, 0x21, 0x00


	//----- nvinfo : EIATTR_KPARAM_INFO
	.align		4
.L_54:
        /*0048*/ 	.byte	0x04, 0x17
        /*004a*/ 	.short	(.L_56 - .L_55)
.L_55:
        /*004c*/ 	.word	0x00000000
        /*0050*/ 	.short	0x0000
        /*0052*/ 	.short	0x0000
        /*0054*/ 	.byte	0x00, 0xf0, 0x11, 0x00


	//----- nvinfo : EIATTR_SPARSE_MMA_MASK
	.align		4
.L_56:
        /*0058*/ 	.byte	0x03, 0x50
        /*005a*/ 	.short	0x0000


	//----- nvinfo : EIATTR_MAXREG_COUNT
	.align		4
        /*005c*/ 	.byte	0x03, 0x1b
        /*005e*/ 	.short	0x00ff


	//----- nvinfo : EIATTR_MERCURY_ISA_VERSION
	.align		4
        /*0060*/ 	.byte	0x03, 0x5f
        /*0062*/ 	.short	0x0101


	//----- nvinfo : EIATTR_VRC_CTA_INIT_COUNT
	.align		4
        /*0064*/ 	.byte	0x02, 0x4a
	.zero		1
	.zero		1


	//----- nvinfo : EIATTR_EXIT_INSTR_OFFSETS
	.align		4
        /*0068*/ 	.byte	0x04, 0x1c
        /*006a*/ 	.short	(.L_58 - .L_57)


	//   ....[0]....
.L_57:
        /*006c*/ 	.word	0x00000080


	//   ....[1]....
        /*0070*/ 	.word	0x00000240


	//----- nvinfo : EIATTR_CRS_STACK_SIZE
	.align		4
.L_58:
        /*0074*/ 	.byte	0x04, 0x1e
        /*0076*/ 	.short	(.L_60 - .L_59)
.L_59:
        /*0078*/ 	.word	0x00000000


	//----- nvinfo : EIATTR_CBANK_PARAM_SIZE
	.align		4
.L_60:
        /*007c*/ 	.byte	0x03, 0x19
        /*007e*/ 	.short	0x0028


	//----- nvinfo : EIATTR_PARAM_CBANK
	.align		4
        /*0080*/ 	.byte	0x04, 0x0a
        /*0082*/ 	.short	(.L_62 - .L_61)
	.align		4
.L_61:
        /*0084*/ 	.word	index@(.nv.constant0._Z7exfieldiP6mediumPfS1_S1_)
        /*0088*/ 	.short	0x0380
        /*008a*/ 	.short	0x0028


	//----- nvinfo : EIATTR_SW_WAR
	.align		4
.L_62:
        /*008c*/ 	.byte	0x04, 0x36
        /*008e*/ 	.short	(.L_64 - .L_63)
.L_63:
        /*0090*/ 	.word	0x00000008
.L_64:


//--------------------- .nv.info._Z7dxfieldiiPfS_ --------------------------
	.section	.nv.info._Z7dxfieldiiPfS_,"",@"SHT_CUDA_INFO"
	.sectionflags	@""
	.align	4


	//----- nvinfo : EIATTR_CUDA_API_VERSION
	.align		4
        /*0000*/ 	.byte	0x04, 0x37
        /*0002*/ 	.short	(.L_66 - .L_65)
.L_65:
        /*0004*/ 	.word	0x00000082


	//----- nvinfo : EIATTR_KPARAM_INFO
	.align		4
.L_66:
        /*0008*/ 	.byte	0x04, 0x17
        /*000a*/ 	.short	(.L_68 - .L_67)
.L_67:
        /*000c*/ 	.word	0x00000000
        /*0010*/ 	.short	0x0003
        /*0012*/ 	.short	0x0010
        /*0014*/ 	.byte	0x00, 0xf5, 0x21, 0x00


	//----- nvinfo : EIATTR_KPARAM_INFO
	.align		4
.L_68:
        /*0018*/ 	.byte	0x04, 0x17
        /*001a*/ 	.short	(.L_70 - .L_69)
.L_69:
        /*001c*/ 	.word	0x00000000
        /*0020*/ 	.short	0x0002
        /*0022*/ 	.short	0x0008
        /*0024*/ 	.byte	0x00, 0xf5, 0x21, 0x00


	//----- nvinfo : EIATTR_KPARAM_INFO
	.align		4
.L_70:
        /*0028*/ 	.byte	0x04, 0x17
        /*002a*/ 	.short	(.L_72 - .L_71)
.L_71:
        /*002c*/ 	.word	0x00000000
        /*0030*/ 	.short	0x0001
        /*0032*/ 	.short	0x0004
        /*0034*/ 	.byte	0x00, 0xf0, 0x11, 0x00


	//----- nvinfo : EIATTR_KPARAM_INFO
	.align		4
.L_72:
        /*0038*/ 	.byte	0x04, 0x17
        /*003a*/ 	.short	(.L_74 - .L_73)
.L_73:
        /*003c*/ 	.word	0x00000000
        /*0040*/ 	.short	0x0000
        /*0042*/ 	.short	0x0000
        /*0044*/ 	.byte	0x00, 0xf0, 0x11, 0x00


	//----- nvinfo : EIATTR_SPARSE_MMA_MASK
	.align		4
.L_74:
        /*0048*/ 	.byte	0x03, 0x50
        /*004a*/ 	.short	0x0000


	//----- nvinfo : EIATTR_MAXREG_COUNT
	.align		4
        /*004c*/ 	.byte	0x03, 0x1b
        /*004e*/ 	.short	0x00ff


	//----- nvinfo : EIATTR_MERCURY_ISA_VERSION
	.align		4
        /*0050*/ 	.byte	0x03, 0x5f
        /*0052*/ 	.short	0x0101


	//----- nvinfo : EIATTR_VRC_CTA_INIT_COUNT
	.align		4
        /*0054*/ 	.byte	0x02, 0x4a
	.zero		1
	.zero		1


	//----- nvinfo : EIATTR_EXIT_INSTR_OFFSETS
	.align		4
        /*0058*/ 	.byte	0x04, 0x1c
        /*005a*/ 	.short	(.L_76 - .L_75)


	//   ....[0]....
.L_75:
        /*005c*/ 	.word	0x000001d0


	//   ....[1]....
        /*0060*/ 	.word	0x00000480


	//----- nvinfo : EIATTR_CRS_STACK_SIZE
	.align		4
.L_76:
        /*0064*/ 	.byte	0x04, 0x1e
        /*0066*/ 	.short	(.L_78 - .L_77)
.L_77:
        /*0068*/ 	.word	0x00000000


	//----- nvinfo : EIATTR_CBANK_PARAM_SIZE
	.align		4
.L_78:
        /*006c*/ 	.byte	0x03, 0x19
        /*006e*/ 	.short	0x0018


	//----- nvinfo : EIATTR_PARAM_CBANK
	.align		4
        /*0070*/ 	.byte	0x04, 0x0a
        /*0072*/ 	.short	(.L_80 - .L_79)
	.align		4
.L_79:
        /*0074*/ 	.word	index@(.nv.constant0._Z7dxfieldiiPfS_)
        /*0078*/ 	.short	0x0380
        /*007a*/ 	.short	0x0018


	//----- nvinfo : EIATTR_SW_WAR
	.align		4
.L_80:
        /*007c*/ 	.byte	0x04, 0x36
        /*007e*/ 	.short	(.L_82 - .L_81)
.L_81:
        /*0080*/ 	.word	0x00000008
.L_82:


//--------------------- .nv.info._Z7fourieriiifPfS_P6ftrans --------------------------
	.section	.nv.info._Z7fourieriiifPfS_P6ftrans,"",@"SHT_CUDA_INFO"
	.sectionflags	@""
	.align	4


	//----- nvinfo : EIATTR_CUDA_API_VERSION
	.align		4
        /*0000*/ 	.byte	0x04, 0x37
        /*0002*/ 	.short	(.L_84 - .L_83)
.L_83:
        /*0004*/ 	.word	0x00000082


	//----- nvinfo : EIATTR_KPARAM_INFO
	.align		4
.L_84:
        /*0008*/ 	.byte	0x04, 0x17
        /*000a*/ 	.short	(.L_86 - .L_85)
.L_85:
        /*000c*/ 	.word	0x00000000
        /*0010*/ 	.short	0x0006
        /*0012*/ 	.short	0x0020
        /*0014*/ 	.byte	0x00, 0xf5, 0x21, 0x00


	//----- nvinfo : EIATTR_KPARAM_INFO
	.align		4
.L_86:
        /*0018*/ 	.byte	0x04, 0x17
        /*001a*/ 	.short	(.L_88 - .L_87)
.L_87:
        /*001c*/ 	.word	0x00000000
        /*0020*/ 	.short	0x0005
        /*0022*/ 	.short	0x0018
        /*0024*/ 	.byte	0x00, 0xf5, 0x21, 0x00


	//----- nvinfo : EIATTR_KPARAM_INFO
	.align		4
.L_88:
        /*0028*/ 	.byte	0x04, 0x17
        /*002a*/ 	.short	(.L_90 - .L_89)
.L_89:
        /*002c*/ 	.word	0x00000000
        /*0030*/ 	.short	0x0004
        /*0032*/ 	.short	0x0010
        /*0034*/ 	.byte	0x00, 0xf5, 0x21, 0x00


	//----- nvinfo : EIATTR_KPARAM_INFO
	.align		4
.L_90:
        /*0038*/ 	.byte	0x04, 0x17
        /*003a*/ 	.short	(.L_92 - .L_91)
.L_91:
        /*003c*/ 	.word	0x00000000
        /*0040*/ 	.short	0x0003
        /*0042*/ 	.short	0x000c
        /*0044*/ 	.byte	0x00, 0xf0, 0x11, 0x00


	//----- nvinfo : EIATTR_KPARAM_INFO
	.align		4
.L_92:
        /*0048*/ 	.byte	0x04, 0x17
        /*004a*/ 	.short	(.L_94 - .L_93)
.L_93:
        /*004c*/ 	.word	0x00000000
        /*0050*/ 	.short	0x0002
        /*0052*/ 	.short	0x0008
        /*0054*/ 	.byte	0x00, 0xf0, 0x11, 0x00


	//----- nvinfo : EIATTR_KPARAM_INFO
	.align		4
.L_94:
        /*0058*/ 	.byte	0x04, 0x17
        /*005a*/ 	.short	(.L_96 - .L_95)
.L_95:
        /*005c*/ 	.word	0x00000000
        /*0060*/ 	.short	0x0001
        /*0062*/ 	.short	0x0004
        /*0064*/ 	.byte	0x00, 0xf0, 0x11, 0x00


	//----- nvinfo : EIATTR_KPARAM_INFO
	.align		4
.L_96:
        /*0068*/ 	.byte	0x04, 0x17
        /*006a*/ 	.short	(.L_98 - .L_97)
.L_97:
        /*006c*/ 	.word	0x00000000
        /*0070*/ 	.short	0x0000
        /*0072*/ 	.short	0x0000
        /*0074*/ 	.byte	0x00, 0xf0, 0x11, 0x00


	//----- nvinfo : EIATTR_SPARSE_MMA_MASK
	.align		4
.L_98:
        /*0078*/ 	.byte	0x03, 0x50
        /*007a*/ 	.short	0x0000


	//----- nvinfo : EIATTR_MAXREG_COUNT
	.align		4
        /*007c*/ 	.byte	0x03, 0x1b
        /*007e*/ 	.short	0x00ff


	//----- nvinfo : EIATTR_MERCURY_ISA_VERSION
	.align		4
        /*0080*/ 	.byte	0x03, 0x5f
        /*0082*/ 	.short	0x0101


	//----- nvinfo : EIATTR_VRC_CTA_INIT_COUNT
	.align		4
        /*0084*/ 	.byte	0x02, 0x4a
	.zero		1
	.zero		1


	//----- nvinfo : EIATTR_EXIT_INSTR_OFFSETS
	.align		4
        /*0088*/ 	.byte	0x04, 0x1c
        /*008a*/ 	.short	(.L_100 - .L_99)


	//   ....[0]....
.L_99:
        /*008c*/ 	.word	0x00000040


	//   ....[1]....
        /*0090*/ 	.word	0x00002440


	//----- nvinfo : EIATTR_CRS_STACK_SIZE
	.align		4
.L_100:
        /*0094*/ 	.byte	0x04, 0x1e
        /*0096*/ 	.short	(.L_102 - .L_101)
.L_101:
        /*0098*/ 	.word	0x00000000


	//----- nvinfo : EIATTR_CBANK_PARAM_SIZE
	.align		4
.L_102:
        /*009c*/ 	.byte	0x03, 0x19
        /*009e*/ 	.short	0x0028


	//----- nvinfo : EIATTR_PARAM_CBANK
	.align		4
        /*00a0*/ 	.byte	0x04, 0x0a
        /*00a2*/ 	.short	(.L_104 - .L_103)
	.align		4
.L_103:
        /*00a4*/ 	.word	index@(.nv.constant0._Z7fourieriiifPfS_P6ftrans)
        /*00a8*/ 	.short	0x0380
        /*00aa*/ 	.short	0x0028


	//----- nvinfo : EIATTR_SW_WAR
	.align		4
.L_104:
        /*00ac*/ 	.byte	0x04, 0x36
        /*00ae*/ 	.short	(.L_106 - .L_105)
.L_105:
        /*00b0*/ 	.word	0x00000008
.L_106:


//--------------------- .nv.callgraph             --------------------------
	.section	.nv.callgraph,"",@"SHT_CUDA_CALLGRAPH"
	.align	4
	.sectionentsize	8
	.align		4
        /*0000*/ 	.word	0x00000000
	.align		4
        /*0004*/ 	.word	0xffffffff
	.align		4
        /*0008*/ 	.word	0x00000000
	.align		4
        /*000c*/ 	.word	0xfffffffe
	.align		4
        /*0010*/ 	.word	0x00000000
	.align		4
        /*0014*/ 	.word	0xfffffffd
	.align		4
        /*0018*/ 	.word	0x00000000
	.align		4
        /*001c*/ 	.word	0xfffffffc


//--------------------- .nv.constant4             --------------------------
	.section	.nv.constant4,"a",@progbits
	.align	8
	.align		8
.nv.constant4:
        /*0000*/ 	.dword	__cudart_i2opi_f


//--------------------- .text._Z7hyfieldiPfS_S_   --------------------------
	.section	.text._Z7hyfieldiPfS_S_,"ax",@progbits
	.align	128
        .global         _Z7hyfieldiPfS_S_
        .type           _Z7hyfieldiPfS_S_,@function
        .size           _Z7hyfieldiPfS_S_,(.L_x_48 - _Z7hyfieldiPfS_S_)
        .other          _Z7hyfieldiPfS_S_,@"STO_CUDA_ENTRY STV_DEFAULT"
_Z7hyfieldiPfS_S_:
.text._Z7hyfieldiPfS_S_:
[----:B------:R-:W-:Y:S01]  /*0000*/  LDC R1, c[0x0][0x37c] ;  /* 0x0000df00ff017b82 */ /* 0x000fe20000000800 */
[----:B------:R-:W0:Y:S07]  /*0010*/  S2R R3, SR_TID.X ;  /* 0x0000000000037919 */ /* 0x000e2e0000002100 */
[----:B------:R-:W1:Y:S01]  /*0020*/  S2UR UR4, SR_CTAID.X ;  /* 0x00000000000479c3 */ /* 0x000e620000002500 */
[----:B------:R-:W1:Y:S01]  /*0030*/  LDCU UR5, c[0x0][0x360] ;  /* 0x00006c00ff0577ac */ /* 0x000e620008000800 */
[----:B------:R-:W2:Y:S06]  /*0040*/  LDCU.64 UR6, c[0x0][0x358] ;  /* 0x00006b00ff0677ac */ /* 0x000eac0008000a00 */
[----:B------:R-:W3:Y:S01]  /*0050*/  LDC R15, c[0x0][0x380] ;  /* 0x0000e000ff0f7b82 */ /* 0x000ee20000000800 */
[----:B-1----:R-:W-:Y:S01]  /*0060*/  UIMAD UR4, UR4, UR5, URZ ;  /* 0x00000005040472a4 */ /* 0x002fe2000f8e02ff */
[----:B0-----:R-:W-:-:S05]  /*0070*/  IADD3 R0, PT, PT, -R3, RZ, RZ ;  /* 0x000000ff03007210 */ /* 0x001fca0007ffe1ff */
[----:B------:R-:W-:-:S13]  /*0080*/  ISETP.NE.AND P0, PT, R0, UR4, PT ;  /* 0x0000000400007c0c */ /* 0x000fda000bf05270 */
[----:B------:R-:W2:Y:S02]  /*0090*/  @!P0 LDC.64 R4, c[0x0][0x398] ;  /* 0x0000e600ff048b82 */ /* 0x000ea40000000a00 */
[----:B--2---:R-:W2:Y:S06]  /*00a0*/  @!P0 LDG.E R9, desc[UR6][R4.64] ;  /* 0x0000000604098981 */ /* 0x004eac000c1e1900 */
[----:B------:R-:W2:Y:S02]  /*00b0*/  @!P0 LDC.64 R6, c[0x0][0x388] ;  /* 0x0000e200ff068b82 */ /* 0x000ea40000000a00 */
[----:B--2---:R0:W-:Y:S04]  /*00c0*/  @!P0 STG.E desc[UR6][R6.64], R9 ;  /* 0x0000000906008986 */ /* 0x0041e8000c101906 */
[----:B------:R-:W2:Y:S04]  /*00d0*/  @!P0 LDG.E R11, desc[UR6][R4.64+0x4] ;  /* 0x00000406040b8981 */ /* 0x000ea8000c1e1900 */
[----:B--2---:R0:W-:Y:S04]  /*00e0*/  @!P0 STG.E desc[UR6][R4.64], R11 ;  /* 0x0000000b04008986 */ /* 0x0041e8000c101906 */
[----:B------:R-:W2:Y:S01]  /*00f0*/  @!P0 LDG.E R13, desc[UR6][R6.64+0x4] ;  /* 0x00000406060d8981 */ /* 0x000ea2000c1e1900 */
[----:B---3--:R-:W-:Y:S01]  /*0100*/  IADD3 R0, PT, PT, R15, -0x1, RZ ;  /* 0xffffffff0f007810 */ /* 0x008fe20007ffe0ff */
[----:B------:R-:W-:Y:S01]  /*0110*/  BSSY.RECONVERGENT B0, `(.L_x_0) ;  /* 0x0000010000007945 */ /* 0x000fe20003800200 */
[----:B------:R-:W-:-:S04]  /*0120*/  IADD3 R3, PT, PT, R3, UR4, RZ ;  /* 0x0000000403037c10 */ /* 0x000fc8000fffe0ff */
[CC--:B------:R-:W-:Y:S02]  /*0130*/  ISETP.NE.AND P1, PT, R3.reuse, R0.reuse, PT ;  /* 0x000000000300720c */ /* 0x0c0fe40003f25270 */
[----:B------:R-:W-:Y:S01]  /*0140*/  ISETP.GE.AND P2, PT, R3, R0, PT ;  /* 0x000000000300720c */ /* 0x000fe20003f46270 */
[----:B--2---:R0:W-:Y:S10]  /*0150*/  @!P0 STG.E desc[UR6][R4.64+0x4], R13 ;  /* 0x0000040d04008986 */ /* 0x0041f4000c101906 */
[----:B------:R-:W-:Y:S05]  /*0160*/  @P1 BRA `(.L_x_1) ;  /* 0x0000000000281947 */ /* 0x000fea0003800000 */
[----:B0-----:R-:W0:Y:S08]  /*0170*/  LDC.64 R8, c[0x0][0x398] ;  /* 0x0000e600ff087b82 */ /* 0x001e300000000a00 */
[----:B------:R-:W1:Y:S01]  /*0180*/  LDC.64 R6, c[0x0][0x388] ;  /* 0x0000e200ff067b82 */ /* 0x000e620000000a00 */
[----:B0-----:R-:W2:Y:S01]  /*0190*/  LDG.E R11, desc[UR6][R8.64+0xc] ;  /* 0x00000c06080b7981 */ /* 0x001ea2000c1e1900 */
[----:B-1----:R-:W-:-:S05]  /*01a0*/  IMAD.WIDE R4, R3, 0x4, R6 ;  /* 0x0000000403047825 */ /* 0x002fca00078e0206 */
[----:B--2---:R1:W-:Y:S04]  /*01b0*/  STG.E desc[UR6][R4.64], R11 ;  /* 0x0000000b04007986 */ /* 0x0043e8000c101906 */
[----:B------:R-:W2:Y:S01]  /*01c0*/  LDG.E R13, desc[UR6][R8.64+0x8] ;  /* 0x00000806080d7981 */ /* 0x000ea2000c1e1900 */
[----:B------:R-:W-:-:S03]  /*01d0*/  IMAD.WIDE R6, R15, 0x4, R6 ;  /* 0x000000040f067825 */ /* 0x000fc600078e0206 */
[----:B--2---:R1:W-:Y:S04]  /*01e0*/  STG.E desc[UR6][R8.64+0xc], R13 ;  /* 0x00000c0d08007986 */ /* 0x0043e8000c101906 */
[----:B------:R-:W2:Y:S04]  /*01f0*/  LDG.E R7, desc[UR6][R6.64+-0x8] ;  /* 0xfffff80606077981 */ /* 0x000ea8000c1e1900 */
[----:B--2---:R1:W-:Y:S02]  /*0200*/  STG.E desc[UR6][R8.64+0x8], R7 ;  /* 0x0000080708007986 */ /* 0x0043e4000c101906 */
.L_x_1:
[----:B------:R-:W-:Y:S05]  /*0210*/  BSYNC.RECONVERGENT B0 ;  /* 0x0000000000007941 */ /* 0x000fea0003800200 */
.L_x_0:
[----:B------:R-:W-:Y:S05]  /*0220*/  @P2 EXIT ;  /* 0x000000000000294d */ /* 0x000fea0003800000 */
[----:B------:R-:W2:Y:S02]  /*0230*/  LDCU UR4, c[0x0][0x370] ;  /* 0x00006e00ff0477ac */ /* 0x000ea40008000800 */
[----:B--2---:R-:W-:-:S12]  /*0240*/  UIMAD UR4, UR5, UR4, URZ ;  /* 0x00000004050472a4 */ /* 0x004fd8000f8e02ff */
.L_x_2:
[----:B01----:R-:W0:Y:S08]  /*0250*/  LDC.64 R4, c[0x0][0x388] ;  /* 0x0000e200ff047b82 */ /* 0x003e300000000a00 */
[----:B--2---:R-:W1:Y:S01]  /*0260*/  LDC.64 R6, c[0x0][0x390] ;  /* 0x0000e400ff067b82 */ /* 0x004e620000000a00 */
[----:B0-----:R-:W-:-:S05]  /*0270*/  IMAD.WIDE R4, R3, 0x4, R4 ;  /* 0x0000000403047825 */ /* 0x001fca00078e0204 */
[----:B------:R-:W2:Y:S01]  /*0280*/  LDG.E R2, desc[UR6][R4.64] ;  /* 0x0000000604027981 */ /* 0x000ea2000c1e1900 */
[----:B-1----:R-:W-:-:S03]  /*0290*/  IMAD.WIDE R6, R3, 0x4, R6 ;  /* 0x0000000403067825 */ /* 0x002fc600078e0206 */
[----:B------:R-:W2:Y:S04]  /*02a0*/  LDG.E R9, desc[UR6][R4.64+0x4] ;  /* 0x0000040604097981 */ /* 0x000ea8000c1e1900 */
[----:B------:R-:W3:Y:S01]  /*02b0*/  LDG.E R11, desc[UR6][R6.64] ;  /* 0x00000006060b7981 */ /* 0x000ee2000c1e1900 */
[----:B------:R-:W-:-:S04]  /*02c0*/  IADD3 R3, PT, PT, R3, UR4, RZ ;  /* 0x0000000403037c10 */ /* 0x000fc8000fffe0ff */
[----:B------:R-:W-:Y:S01]  /*02d0*/  ISETP.GE.AND P0, PT, R3, R0, PT ;  /* 0x000000000300720c */ /* 0x000fe20003f06270 */
[----:B--2---:R-:W-:-:S04]  /*02e0*/  FADD R2, R2, -R9 ;  /* 0x8000000902027221 */ /* 0x004fc80000000000 */
[----:B---3--:R-:W-:-:S05]  /*02f0*/  FFMA R11, R2, 0.5, R11 ;  /* 0x3f000000020b7823 */ /* 0x008fca000000000b */
[----:B------:R2:W-:Y:S03]  /*0300*/  STG.E desc[UR6][R6.64], R11 ;  /* 0x0000000b06007986 */ /* 0x0005e6000c101906 */
[----:B------:R-:W-:Y:S05]  /*0310*/  @!P0 BRA `(.L_x_2) ;  /* 0xfffffffc00cc8947 */ /* 0x000fea000383ffff */
[----:B------:R-:W-:Y:S05]  /*0320*/  EXIT ;  /* 0x000000000000794d */ /* 0x000fea0003800000 */
.L_x_3:
[----:B------:R-:W-:-:S00]  /*0330*/  BRA `(.L_x_3) ;  /* 0xfffffffc00fc7947 */ /* 0x000fc0000383ffff */
[----:B------:R-:W-:-:S00]  /*0340*/  NOP ;  /* 0x0000000000007918 */ /* 0x000fc00000000000 */
        /* <DEDUP_REMOVED lines=11> */
.L_x_48:


//--------------------- .text._Z7exfieldiP6mediumPfS1_S1_ --------------------------
	.section	.text._Z7exfieldiP6mediumPfS1_S1_,"ax",@progbits
	.align	128
        .global         _Z7exfieldiP6mediumPfS1_S1_
        .type           _Z7exfieldiP6mediumPfS1_S1_,@function
        .size           _Z7exfieldiP6mediumPfS1_S1_,(.L_x_49 - _Z7exfieldiP6mediumPfS1_S1_)
        .other          _Z7exfieldiP6mediumPfS1_S1_,@"STO_CUDA_ENTRY STV_DEFAULT"
_Z7exfieldiP6mediumPfS1_S1_:
.text._Z7exfieldiP6mediumPfS1_S1_:
[----:B------:R-:W-:Y:S01]  /*0000*/  LDC R1, c[0x0][0x37c] ;  /* 0x0000df00ff017b82 */ /* 0x000fe20000000800 */
[----:B------:R-:W0:Y:S07]  /*0010*/  S2R R3, SR_TID.X ;  /* 0x0000000000037919 */ /* 0x000e2e0000002100 */
[----:B------:R-:W0:Y:S01]  /*0020*/  S2UR UR4, SR_CTAID.X ;  /* 0x00000000000479c3 */ /* 0x000e220000002500 */
[----:B------:R-:W1:Y:S07]  /*0030*/  LDCU UR5, c[0x0][0x380] ;  /* 0x00007000ff0577ac */ /* 0x000e6e0008000800 */
[----:B------:R-:W0:Y:S02]  /*0040*/  LDC R4, c[0x0][0x360] ;  /* 0x0000d800ff047b82 */ /* 0x000e240000000800 */
[----:B0-----:R-:W-:-:S05]  /*0050*/  IMAD R0, R4, UR4, R3 ;  /* 0x0000000404007c24 */ /* 0x001fca000f8e0203 */
[----:B------:R-:W-:-:S04]  /*0060*/  IADD3 R7, PT, PT, R0, 0x1, RZ ;  /* 0x0000000100077810 */ /* 0x000fc80007ffe0ff */
[----:B-1----:R-:W-:-:S13]  /*0070*/  ISETP.GE.AND P0, PT, R7, UR5, PT ;  /* 0x0000000507007c0c */ /* 0x002fda000bf06270 */
[----:B------:R-:W-:Y:S05]  /*0080*/  @P0 EXIT ;  /* 0x000000000000094d */ /* 0x000fea0003800000 */
[----:B------:R-:W0:Y:S01]  /*0090*/  LDC.64 R2, c[0x0][0x388] ;  /* 0x0000e200ff027b82 */ /* 0x000e220000000a00 */
[----:B------:R-:W1:Y:S01]  /*00a0*/  LDCU UR4, c[0x0][0x370] ;  /* 0x00006e00ff0477ac */ /* 0x000e620008000800 */
[----:B------:R-:W2:Y:S01]  /*00b0*/  LDCU.64 UR6, c[0x0][0x358] ;  /* 0x00006b00ff0677ac */ /* 0x000ea20008000a00 */
[----:B-1----:R-:W-:-:S07]  /*00c0*/  IMAD R0, R4, UR4, RZ ;  /* 0x0000000404007c24 */ /* 0x002fce000f8e02ff */
.L_x_4:
[----:B0-2---:R-:W2:Y:S01]  /*00d0*/  LDG.E.64 R8, desc[UR6][R2.64] ;  /* 0x0000000602087981 */ /* 0x005ea2000c1e1b00 */
[----:B-1----:R-:W0:Y:S08]  /*00e0*/  LDC.64 R10, c[0x0][0x390] ;  /* 0x0000e400ff0a7b82 */ /* 0x002e300000000a00 */
[----:B------:R-:W1:Y:S08]  /*00f0*/  LDC.64 R4, c[0x0][0x398] ;  /* 0x0000e600ff047b82 */ /* 0x000e700000000a00 */
[----:B------:R-:W3:Y:S01]  /*0100*/  LDC.64 R12, c[0x0][0x3a0] ;  /* 0x0000e800ff0c7b82 */ /* 0x000ee20000000a00 */
[----:B0-----:R-:W-:-:S06]  /*0110*/  IMAD.WIDE R10, R7, 0x4, R10 ;  /* 0x00000004070a7825 */ /* 0x001fcc00078e020a */
[----:B------:R-:W4:Y:S01]  /*0120*/  LDG.E R10, desc[UR6][R10.64] ;  /* 0x000000060a0a7981 */ /* 0x000f22000c1e1900 */
[----:B-1----:R-:W-:-:S05]  /*0130*/  IMAD.WIDE R4, R7, 0x4, R4 ;  /* 0x0000000407047825 */ /* 0x002fca00078e0204 */
[----:B------:R-:W4:Y:S01]  /*0140*/  LDG.E R15, desc[UR6][R4.64] ;  /* 0x00000006040f7981 */ /* 0x000f22000c1e1900 */
[----:B--2---:R-:W-:-:S06]  /*0150*/  IMAD.WIDE R8, R7, 0x4, R8 ;  /* 0x0000000407087825 */ /* 0x004fcc00078e0208 */
[----:B------:R-:W2:Y:S01]  /*0160*/  LDG.E R8, desc[UR6][R8.64] ;  /* 0x0000000608087981 */ /* 0x000ea2000c1e1900 */
[----:B---3--:R-:W-:-:S04]  /*0170*/  IMAD.WIDE R12, R7, 0x4, R12 ;  /* 0x00000004070c7825 */ /* 0x008fc800078e020c */
[----:B----4-:R-:W-:-:S04]  /*0180*/  FADD R15, R10, -R15 ;  /* 0x8000000f0a0f7221 */ /* 0x010fc80000000000 */
[----:B--2---:R-:W-:-:S05]  /*0190*/  FMUL R17, R8, R15 ;  /* 0x0000000f08117220 */ /* 0x004fca0000400000 */
[----:B------:R1:W-:Y:S04]  /*01a0*/  STG.E desc[UR6][R12.64], R17 ;  /* 0x000000110c007986 */ /* 0x0003e8000c101906 */
[----:B------:R-:W2:Y:S04]  /*01b0*/  LDG.E.64 R14, desc[UR6][R2.64+0x8] ;  /* 0x00000806020e7981 */ /* 0x000ea8000c1e1b00 */
[----:B------:R-:W3:Y:S01]  /*01c0*/  LDG.E R6, desc[UR6][R4.64] ;  /* 0x0000000604067981 */ /* 0x000ee2000c1e1900 */
[----:B--2---:R-:W-:-:S06]  /*01d0*/  IMAD.WIDE R14, R7, 0x4, R14 ;  /* 0x00000004070e7825 */ /* 0x004fcc00078e020e */
[----:B------:R-:W3:Y:S01]  /*01e0*/  LDG.E R14, desc[UR6][R14.64] ;  /* 0x000000060e0e7981 */ /* 0x000ee2000c1e1900 */
[----:B------:R-:W-:-:S04]  /*01f0*/  IADD3 R7, PT, PT, R0, R7, RZ ;  /* 0x0000000700077210 */ /* 0x000fc80007ffe0ff */
[----:B------:R-:W-:Y:S01]  /*0200*/  ISETP.GE.AND P0, PT, R7, UR5, PT ;  /* 0x0000000507007c0c */ /* 0x000fe2000bf06270 */
[----:B---3--:R-:W-:-:S05]  /*0210*/  FFMA R11, R17, R14, R6 ;  /* 0x0000000e110b7223 */ /* 0x008fca0000000006 */
[----:B------:R1:W-:Y:S07]  /*0220*/  STG.E desc[UR6][R4.64], R11 ;  /* 0x0000000b04007986 */ /* 0x0003ee000c101906 */
[----:B------:R-:W-:Y:S05]  /*0230*/  @!P0 BRA `(.L_x_4) ;  /* 0xfffffffc00a48947 */ /* 0x000fea000383ffff */
[----:B------:R-:W-:Y:S05]  /*0240*/  EXIT ;  /* 0x000000000000794d */ /* 0x000fea0003800000 */
.L_x_5:
        /* <DEDUP_REMOVED lines=11> */
.L_x_49:


//--------------------- .text._Z7dxfieldiiPfS_    --------------------------
	.section	.text._Z7dxfieldiiPfS_,"ax",@progbits
	.align	128
        .global         _Z7dxfieldiiPfS_
        .type           _Z7dxfieldiiPfS_,@function
        .size           _Z7dxfieldiiPfS_,(.L_x_47 - _Z7dxfieldiiPfS_)
        .other          _Z7dxfieldiiPfS_,@"STO_CUDA_ENTRY STV_DEFAULT"
_Z7dxfieldiiPfS_:
.text._Z7dxfieldiiPfS_:
[----:B------:R-:W-:Y:S01]  /*0000*/  LDC R1, c[0x0][0x37c] ;  /* 0x0000df00ff017b82 */ /* 0x000fe20000000800 */
[----:B------:R-:W0:Y:S07]  /*0010*/  S2R R0, SR_TID.X ;  /* 0x0000000000007919 */ /* 0x000e2e0000002100 */
[----:B------:R-:W0:Y:S01]  /*0020*/  S2UR UR4, SR_CTAID.X ;  /* 0x00000000000479c3 */ /* 0x000e220000002500 */
[----:B------:R-:W1:Y:S01]  /*0030*/  LDCU UR5, c[0x0][0x384] ;  /* 0x00007080ff0577ac */ /* 0x000e620008000800 */
[----:B------:R-:W-:Y:S01]  /*0040*/  BSSY.RECONVERGENT B0, `(.L_x_6) ;  /* 0x0000018000007945 */ /* 0x000fe20003800200 */
[----:B------:R-:W2:Y:S05]  /*0050*/  LDCU.64 UR6, c[0x0][0x358] ;  /* 0x00006b00ff0677ac */ /* 0x000eaa0008000a00 */
[----:B------:R-:W0:Y:S02]  /*0060*/  LDC R3, c[0x0][0x360] ;  /* 0x0000d800ff037b82 */ /* 0x000e240000000800 */
[----:B0-----:R-:W-:-:S04]  /*0070*/  IMAD R0, R3, UR4, R0 ;  /* 0x0000000403007c24 */ /* 0x001fc8000f8e0200 */
[C---:B------:R-:W-:Y:S01]  /*0080*/  VIADD R2, R0.reuse, 0x1 ;  /* 0x0000000100027836 */ /* 0x040fe20000000000 */
[----:B------:R-:W-:-:S04]  /*0090*/  ISETP.NE.AND P1, PT, R0, 0x1, PT ;  /* 0x000000010000780c */ /* 0x000fc80003f25270 */
[----:B-1----:R-:W-:-:S13]  /*00a0*/  ISETP.GE.AND P0, PT, R2, UR5, PT ;  /* 0x0000000502007c0c */ /* 0x002fda000bf06270 */
[----:B--2---:R-:W-:Y:S05]  /*00b0*/  @P0 BRA `(.L_x_7) ;  /* 0x0000000000400947 */ /* 0x004fea0003800000 */
[----:B------:R-:W0:Y:S01]  /*00c0*/  LDCU UR4, c[0x0][0x370] ;  /* 0x00006e00ff0477ac */ /* 0x000e220008000800 */
[----:B------:R-:W-:Y:S02]  /*00d0*/  IMAD.MOV.U32 R7, RZ, RZ, R2 ;  /* 0x000000ffff077224 */ /* 0x000fe400078e0002 */
[----:B0-----:R-:W-:-:S07]  /*00e0*/  IMAD R0, R3, UR4, RZ ;  /* 0x0000000403007c24 */ /* 0x001fce000f8e02ff */
.L_x_8:
[----:B0-----:R-:W0:Y:S08]  /*00f0*/  LDC.64 R2, c[0x0][0x390] ;  /* 0x0000e400ff027b82 */ /* 0x001e300000000a00 */
[----:B------:R-:W1:Y:S01]  /*0100*/  LDC.64 R4, c[0x0][0x388] ;  /* 0x0000e200ff047b82 */ /* 0x000e620000000a00 */
[----:B0-----:R-:W-:-:S05]  /*0110*/  IMAD.WIDE R2, R7, 0x4, R2 ;  /* 0x0000000407027825 */ /* 0x001fca00078e0202 */
[----:B------:R-:W2:Y:S01]  /*0120*/  LDG.E R6, desc[UR6][R2.64+-0x4] ;  /* 0xfffffc0602067981 */ /* 0x000ea2000c1e1900 */
[----:B-1----:R-:W-:-:S03]  /*0130*/  IMAD.WIDE R4, R7, 0x4, R4 ;  /* 0x0000000407047825 */ /* 0x002fc600078e0204 */
[----:B------:R-:W2:Y:S04]  /*0140*/  LDG.E R9, desc[UR6][R2.64] ;  /* 0x0000000602097981 */ /* 0x000ea8000c1e1900 */
[----:B------:R-:W3:Y:S01]  /*0150*/  LDG.E R11, desc[UR6][R4.64] ;  /* 0x00000006040b7981 */ /* 0x000ee2000c1e1900 */
[----:B------:R-:W-:-:S05]  /*0160*/  IMAD.IADD R7, R0, 0x1, R7 ;  /* 0x0000000100077824 */ /* 0x000fca00078e0207 */
[----:B------:R-:W-:Y:S01]  /*0170*/  ISETP.GE.AND P0, PT, R7, UR5, PT ;  /* 0x0000000507007c0c */ /* 0x000fe2000bf06270 */
[----:B--2---:R-:W-:-:S04]  /*0180*/  FADD R6, R6, -R9 ;  /* 0x8000000906067221 */ /* 0x004fc80000000000 */
[----:B---3--:R-:W-:-:S05]  /*0190*/  FFMA R11, R6, 0.5, R11 ;  /* 0x3f000000060b7823 */ /* 0x008fca000000000b */
[----:B------:R0:W-:Y:S03]  /*01a0*/  STG.E desc[UR6][R4.64], R11 ;  /* 0x0000000b04007986 */ /* 0x0001e6000c101906 */
[----:B------:R-:W-:Y:S05]  /*01b0*/  @!P0 BRA `(.L_x_8) ;  /* 0xfffffffc00cc8947 */ /* 0x000fea000383ffff */
.L_x_7:
[----:B------:R-:W-:Y:S05]  /*01c0*/  BSYNC.RECONVERGENT B0 ;  /* 0x0000000000007941 */ /* 0x000fea0003800200 */
.L_x_6:
[----:B------:R-:W-:Y:S05]  /*01d0*/  @P1 EXIT ;  /* 0x000000000000194d */ /* 0x000fea0003800000 */
[----:B------:R-:W1:Y:S01]  /*01e0*/  LDCU UR4, c[0x0][0x380] ;  /* 0x00007000ff0477ac */ /* 0x000e620008000800 */
[----:B0-----:R-:W-:Y:S02]  /*01f0*/  HFMA2 R5, -RZ, RZ, 1.44921875, -19.203125 ;  /* 0x3dcccccdff057431 */ /* 0x001fe400000001ff */
[----:B------:R-:W-:-:S04]  /*0200*/  IMAD.MOV.U32 R2, RZ, RZ, 0x41200000 ;  /* 0x41200000ff027424 */ /* 0x000fc800078e00ff */
[----:B------:R-:W-:-:S04]  /*0210*/  FFMA R3, R5, -R2, 1 ;  /* 0x3f80000005037423 */ /* 0x000fc80000000802 */
[----:B------:R-:W-:Y:S01]  /*0220*/  FFMA R3, R3, R5, 0.10000000149011611938 ;  /* 0x3dcccccd03037423 */ /* 0x000fe20000000005 */
[----:B-1----:R-:W-:-:S06]  /*0230*/  UIADD3 UR4, UPT, UPT, UR4, -0x32, URZ ;  /* 0xffffffce04047890 */ /* 0x002fcc000fffe0ff */
[----:B------:R-:W-:-:S05]  /*0240*/  I2FP.F32.S32 R4, UR4 ;  /* 0x0000000400047c45 */ /* 0x000fca0008201400 */
[----:B------:R-:W-:-:S04]  /*0250*/  FMUL R0, R4, -0.5 ;  /* 0xbf00000004007820 */ /* 0x000fc80000400000 */
[----:B------:R-:W0:Y:S01]  /*0260*/  FCHK P0, R0, 10 ;  /* 0x4120000000007902 */ /* 0x000e220000000000 */
[----:B------:R-:W-:-:S04]  /*0270*/  FFMA R5, R0, R3, RZ ;  /* 0x0000000300057223 */ /* 0x000fc800000000ff */
[----:B------:R-:W-:-:S04]  /*0280*/  FFMA R6, R5, -10, R0 ;  /* 0xc120000005067823 */ /* 0x000fc80000000000 */
[----:B------:R-:W-:Y:S01]  /*0290*/  FFMA R3, R3, R6, R5 ;  /* 0x0000000603037223 */ /* 0x000fe20000000005 */
[----:B0-----:R-:W-:Y:S06]  /*02a0*/  @!P0 BRA `(.L_x_9) ;  /* 0x0000000000108947 */ /* 0x001fec0003800000 */
[----:B------:R-:W-:Y:S01]  /*02b0*/  IMAD.MOV.U32 R3, RZ, RZ, R0 ;  /* 0x000000ffff037224 */ /* 0x000fe200078e0000 */
[----:B------:R-:W-:-:S07]  /*02c0*/  MOV R6, 0x2e0 ;  /* 0x000002e000067802 */ /* 0x000fce0000000f00 */
[----:B------:R-:W-:Y:S05]  /*02d0*/  CALL.REL.NOINC `($__internal_0_$__cuda_sm3x_div_rn_noftz_f32_slowpath) ;  /* 0x00000000006c7944 */ /* 0x000fea0003c00000 */
[----:B------:R-:W-:-:S07]  /*02e0*/  IMAD.MOV.U32 R3, RZ, RZ, R0 ;  /* 0x000000ffff037224 */ /* 0x000fce00078e0000 */
.L_x_9:
[----:B------:R-:W-:Y:S01]  /*02f0*/  MOV R5, 0x3dcccccd ;  /* 0x3dcccccd00057802 */ /* 0x000fe20000000f00 */
[----:B------:R-:W-:-:S04]  /*0300*/  FMUL R6, R4, R3 ;  /* 0x0000000304067220 */ /* 0x000fc80000400000 */
[----:B------:R-:W0:Y:S01]  /*0310*/  FCHK P0, R6, 10 ;  /* 0x4120000006007902 */ /* 0x000e220000000000 */
[----:B------:R-:W-:-:S04]  /*0320*/  FFMA R0, R5, -R2, 1 ;  /* 0x3f80000005007423 */ /* 0x000fc80000000802 */
[----:B------:R-:W-:-:S04]  /*0330*/  FFMA R0, R0, R5, 0.10000000149011611938 ;  /* 0x3dcccccd00007423 */ /* 0x000fc80000000005 */
[----:B------:R-:W-:-:S04]  /*0340*/  FFMA R3, R0, R6, RZ ;  /* 0x0000000600037223 */ /* 0x000fc800000000ff */
[----:B------:R-:W-:-:S04]  /*0350*/  FFMA R4, R3, -10, R6 ;  /* 0xc120000003047823 */ /* 0x000fc80000000006 */
[----:B------:R-:W-:Y:S01]  /*0360*/  FFMA R0, R0, R4, R3 ;  /* 0x0000000400007223 */ /* 0x000fe20000000003 */
[----:B0-----:R-:W-:Y:S06]  /*0370*/  @!P0 BRA `(.L_x_10) ;  /* 0x00000000000c8947 */ /* 0x001fec0003800000 */
[----:B------:R-:W-:Y:S01]  /*0380*/  IMAD.MOV.U32 R3, RZ, RZ, R6 ;  /* 0x000000ffff037224 */ /* 0x000fe200078e0006 */
[----:B------:R-:W-:-:S07]  /*0390*/  MOV R6, 0x3b0 ;  /* 0x000003b000067802 */ /* 0x000fce0000000f00 */
[----:B------:R-:W-:Y:S05]  /*03a0*/  CALL.REL.NOINC `($__internal_0_$__cuda_sm3x_div_rn_noftz_f32_slowpath) ;  /* 0x0000000000387944 */ /* 0x000fea0003c00000 */
.L_x_10:
[----:B------:R-:W0:Y:S02]  /*03b0*/  LDC.64 R2, c[0x0][0x388] ;  /* 0x0000e200ff027b82 */ /* 0x000e240000000a00 */
[----:B0-----:R-:W2:Y:S01]  /*03c0*/  LDG.E R7, desc[UR6][R2.64+0x4] ;  /* 0x0000040602077981 */ /* 0x001ea2000c1e1900 */
[----:B------:R-:W-:Y:S02]  /*03d0*/  HFMA2 R9, -RZ, RZ, 3.7421875, 0 ;  /* 0x437c0000ff097431 */ /* 0x000fe400000001ff */
[----:B------:R-:W-:-:S04]  /*03e0*/  IMAD.MOV.U32 R5, RZ, RZ, 0x3bbb989d ;  /* 0x3bbb989dff057424 */ /* 0x000fc800078e00ff */
[----:B------:R-:W-:-:S04]  /*03f0*/  FFMA.SAT R4, R0, R5, 0.5 ;  /* 0x3f00000000047423 */ /* 0x000fc80000002005 */
[----:B------:R-:W-:-:S04]  /*0400*/  FFMA.RM R4, R4, R9, 12582913 ;  /* 0x4b40000104047423 */ /* 0x000fc80000004009 */
[C---:B------:R-:W-:Y:S01]  /*0410*/  FADD R5, R4.reuse, -12583039 ;  /* 0xcb40007f04057421 */ /* 0x040fe20000000000 */
[----:B------:R-:W-:-:S03]  /*0420*/  IMAD.SHL.U32 R4, R4, 0x800000, RZ ;  /* 0x0080000004047824 */ /* 0x000fc600078e00ff */
[----:B------:R-:W-:-:S04]  /*0430*/  FFMA R5, R0, 1.4426950216293334961, -R5 ;  /* 0x3fb8aa3b00057823 */ /* 0x000fc80000000805 */
[----:B------:R-:W-:-:S06]  /*0440*/  FFMA R5, R0, 1.925963033500011079e-08, R5 ;  /* 0x32a5706000057823 */ /* 0x000fcc0000000005 */
[----:B------:R-:W2:Y:S02]  /*0450*/  MUFU.EX2 R5, R5 ;  /* 0x0000000500057308 */ /* 0x000ea40000000800 */
[----:B--2---:R-:W-:-:S05]  /*0460*/  FFMA R7, R4, R5, R7 ;  /* 0x0000000504077223 */ /* 0x004fca0000000007 */
[----:B------:R-:W-:Y:S01]  /*0470*/  STG.E desc[UR6][R2.64+0x4], R7 ;  /* 0x0000040702007986 */ /* 0x000fe2000c101906 */
[----:B------:R-:W-:Y:S05]  /*0480*/  EXIT ;  /* 0x000000000000794d */ /* 0x000fea0003800000 */
        .weak           $__internal_0_$__cuda_sm3x_div_rn_noftz_f32_slowpath
        .type           $__internal_0_$__cuda_sm3x_div_rn_noftz_f32_slowpath,@function
        .size           $__internal_0_$__cuda_sm3x_div_rn_noftz_f32_slowpath,(.L_x_47 - $__internal_0_$__cuda_sm3x_div_rn_noftz_f32_slowpath)
$__internal_0_$__cuda_sm3x_div_rn_noftz_f32_slowpath:
[----:B------:R-:W-:Y:S01]  /*0490*/  SHF.R.U32.HI R5, RZ, 0x17, R2 ;  /* 0x00000017ff057819 */ /* 0x000fe20000011602 */
[----:B------:R-:W-:Y:S01]  /*04a0*/  IMAD.MOV.U32 R8, RZ, RZ, 0x41200000 ;  /* 0x41200000ff087424 */ /* 0x000fe200078e00ff */
[----:B------:R-:W-:Y:S02]  /*04b0*/  SHF.R.U32.HI R0, RZ, 0x17, R3 ;  /* 0x00000017ff007819 */ /* 0x000fe40000011603 */
[----:B------:R-:W-:Y:S02]  /*04c0*/  LOP3.LUT R5, R5, 0xff, RZ, 0xc0, !PT ;  /* 0x000000ff05057812 */ /* 0x000fe400078ec0ff */
[----:B------:R-:W-:-:S03]  /*04d0*/  LOP3.LUT R12, R0, 0xff, RZ, 0xc0, !PT ;  /* 0x000000ff000c7812 */ /* 0x000fc600078ec0ff */
[----:B------:R-:W-:Y:S01]  /*04e0*/  VIADD R9, R5, 0xffffffff ;  /* 0xffffffff05097836 */ /* 0x000fe20000000000 */
[----:B------:R-:W-:-:S04]  /*04f0*/  IADD3 R10, PT, PT, R12, -0x1, RZ ;  /* 0xffffffff0c0a7810 */ /* 0x000fc80007ffe0ff */
[----:B------:R-:W-:-:S04]  /*0500*/  ISETP.GT.U32.AND P0, PT, R9, 0xfd, PT ;  /* 0x000000fd0900780c */ /* 0x000fc80003f04070 */
[----:B------:R-:W-:-:S13]  /*0510*/  ISETP.GT.U32.OR P0, PT, R10, 0xfd, P0 ;  /* 0x000000fd0a00780c */ /* 0x000fda0000704470 */
[----:B------:R-:W-:Y:S01]  /*0520*/  @!P0 IMAD.MOV.U32 R7, RZ, RZ, RZ ;  /* 0x000000ffff078224 */ /* 0x000fe200078e00ff */
[----:B------:R-:W-:Y:S06]  /*0530*/  @!P0 BRA `(.L_x_11) ;  /* 0x0000000000608947 */ /* 0x000fec0003800000 */
[----:B------:R-:W-:Y:S02]  /*0540*/  MOV R0, 0x41200000 ;  /* 0x4120000000007802 */ /* 0x000fe40000000f00 */
[----:B------:R-:W-:Y:S02]  /*0550*/  FSETP.GTU.FTZ.AND P0, PT, |R3|, +INF , PT ;  /* 0x7f8000000300780b */ /* 0x000fe40003f1c200 */
[----:B------:R-:W-:-:S04]  /*0560*/  FSETP.GTU.FTZ.AND P1, PT, |R0|, +INF , PT ;  /* 0x7f8000000000780b */ /* 0x000fc80003f3c200 */
[----:B------:R-:W-:-:S13]  /*0570*/  PLOP3.LUT P0, PT, P0, P1, PT, 0xf8, 0x8f ;  /* 0x00000000008f781c */ /* 0x000fda0000703f70 */
[----:B------:R-:W-:Y:S05]  /*0580*/  @P0 BRA `(.L_x_12) ;  /* 0x0000000400440947 */ /* 0x000fea0003800000 */
[----:B------:R-:W-:-:S13]  /*0590*/  LOP3.LUT P0, RZ, R8, 0x7fffffff, R3, 0xc8, !PT ;  /* 0x7fffffff08ff7812 */ /* 0x000fda000780c803 */
[----:B------:R-:W-:Y:S05]  /*05a0*/  @!P0 BRA `(.L_x_13) ;  /* 0x0000000400348947 */ /* 0x000fea0003800000 */
[C---:B------:R-:W-:Y:S02]  /*05b0*/  FSETP.NEU.FTZ.AND P2, PT, |R3|.reuse, +INF , PT ;  /* 0x7f8000000300780b */ /* 0x040fe40003f5d200 */
[----:B------:R-:W-:Y:S02]  /*05c0*/  FSETP.NEU.FTZ.AND P1, PT, |R0|, +INF , PT ;  /* 0x7f8000000000780b */ /* 0x000fe40003f3d200 */
[----:B------:R-:W-:-:S11]  /*05d0*/  FSETP.NEU.FTZ.AND P0, PT, |R3|, +INF , PT ;  /* 0x7f8000000300780b */ /* 0x000fd60003f1d200 */
[----:B------:R-:W-:Y:S05]  /*05e0*/  @!P1 BRA !P2, `(.L_x_13) ;  /* 0x0000000400249947 */ /* 0x000fea0005000000 */
[----:B------:R-:W-:-:S04]  /*05f0*/  LOP3.LUT P2, RZ, R3, 0x7fffffff, RZ, 0xc0, !PT ;  /* 0x7fffffff03ff7812 */ /* 0x000fc8000784c0ff */
[----:B------:R-:W-:-:S13]  /*0600*/  PLOP3.LUT P1, PT, P1, P2, PT, 0x2f, 0xf2 ;  /* 0x0000000000f2781c */ /* 0x000fda0000f24577 */
[----:B------:R-:W-:Y:S05]  /*0610*/  @P1 BRA `(.L_x_14) ;  /* 0x0000000400101947 */ /* 0x000fea0003800000 */
[----:B------:R-:W-:-:S04]  /*0620*/  LOP3.LUT P1, RZ, R8, 0x7fffffff, RZ, 0xc0, !PT ;  /* 0x7fffffff08ff7812 */ /* 0x000fc8000782c0ff */
[----:B------:R-:W-:-:S13]  /*0630*/  PLOP3.LUT P0, PT, P0, P1, PT, 0x2f, 0xf2 ;  /* 0x0000000000f2781c */ /* 0x000fda0000702577 */
[----:B------:R-:W-:Y:S05]  /*0640*/  @P0 BRA `(.L_x_15) ;  /* 0x0000000000f80947 */ /* 0x000fea0003800000 */
[----:B------:R-:W-:Y:S02]  /*0650*/  ISETP.GE.AND P0, PT, R10, RZ, PT ;  /* 0x000000ff0a00720c */ /* 0x000fe40003f06270 */
[----:B------:R-:W-:-:S11]  /*0660*/  ISETP.GE.AND P1, PT, R9, RZ, PT ;  /* 0x000000ff0900720c */ /* 0x000fd60003f26270 */
[----:B------:R-:W-:Y:S02]  /*0670*/  @P0 IMAD.MOV.U32 R7, RZ, RZ, RZ ;  /* 0x000000ffff070224 */ /* 0x000fe400078e00ff */
[----:B------:R-:W-:Y:S01]  /*0680*/  @!P0 FFMA R3, R3, 1.84467440737095516160e+19, RZ ;  /* 0x5f80000003038823 */ /* 0x000fe200000000ff */
[----:B------:R-:W-:Y:S02]  /*0690*/  @!P0 IMAD.MOV.U32 R7, RZ, RZ, -0x40 ;  /* 0xffffffc0ff078424 */ /* 0x000fe400078e00ff */
[----:B------:R-:W-:-:S03]  /*06a0*/  @!P1 FFMA R8, R0, 1.84467440737095516160e+19, RZ ;  /* 0x5f80000000089823 */ /* 0x000fc600000000ff */
[----:B------:R-:W-:-:S07]  /*06b0*/  @!P1 IADD3 R7, PT, PT, R7, 0x40, RZ ;  /* 0x0000004007079810 */ /* 0x000fce0007ffe0ff */
.L_x_11:
[----:B------:R-:W-:-:S05]  /*06c0*/  LEA R9, R5, 0xc0800000, 0x17 ;  /* 0xc080000005097811 */ /* 0x000fca00078eb8ff */
[----:B------:R-:W-:Y:S02]  /*06d0*/  IMAD.IADD R9, R8, 0x1, -R9 ;  /* 0x0000000108097824 */ /* 0x000fe400078e0a09 */
[----:B------:R-:W-:Y:S02]  /*06e0*/  VIADD R8, R12, 0xffffff81 ;  /* 0xffffff810c087836 */ /* 0x000fe40000000000 */
[----:B------:R-:W0:Y:S01]  /*06f0*/  MUFU.RCP R10, R9 ;  /* 0x00000009000a7308 */ /* 0x000e220000001000 */
[----:B------:R-:W-:Y:S01]  /*0700*/  FADD.FTZ R11, -R9, -RZ ;  /* 0x800000ff090b7221 */ /* 0x000fe20000010100 */
[C---:B------:R-:W-:Y:S01]  /*0710*/  IMAD R0, R8.reuse, -0x800000, R3 ;  /* 0xff80000008007824 */ /* 0x040fe200078e0203 */
[----:B------:R-:W-:-:S04]  /*0720*/  IADD3 R8, PT, PT, R8, 0x7f, -R5 ;  /* 0x0000007f08087810 */ /* 0x000fc80007ffe805 */
[----:B------:R-:W-:Y:S01]  /*0730*/  IADD3 R8, PT, PT, R8, R7, RZ ;  /* 0x0000000708087210 */ /* 0x000fe20007ffe0ff */
[----:B0-----:R-:W-:-:S04]  /*0740*/  FFMA R13, R10, R11, 1 ;  /* 0x3f8000000a0d7423 */ /* 0x001fc8000000000b */
[----:B------:R-:W-:-:S04]  /*0750*/  FFMA R12, R10, R13, R10 ;  /* 0x0000000d0a0c7223 */ /* 0x000fc8000000000a */
[----:B------:R-:W-:-:S04]  /*0760*/  FFMA R3, R0, R12, RZ ;  /* 0x0000000c00037223 */ /* 0x000fc800000000ff */
[----:B------:R-:W-:-:S04]  /*0770*/  FFMA R10, R11, R3, R0 ;  /* 0x000000030b0a7223 */ /* 0x000fc80000000000 */
[----:B------:R-:W-:-:S04]  /*0780*/  FFMA R13, R12, R10, R3 ;  /* 0x0000000a0c0d7223 */ /* 0x000fc80000000003 */
[----:B------:R-:W-:-:S04]  /*0790*/  FFMA R10, R11, R13, R0 ;  /* 0x0000000d0b0a7223 */ /* 0x000fc80000000000 */
[----:B------:R-:W-:-:S05]  /*07a0*/  FFMA R0, R12, R10, R13 ;  /* 0x0000000a0c007223 */ /* 0x000fca000000000d */
[----:B------:R-:W-:-:S04]  /*07b0*/  SHF.R.U32.HI R3, RZ, 0x17, R0 ;  /* 0x00000017ff037819 */ /* 0x000fc80000011600 */
[----:B------:R-:W-:-:S05]  /*07c0*/  LOP3.LUT R3, R3, 0xff, RZ, 0xc0, !PT ;  /* 0x000000ff03037812 */ /* 0x000fca00078ec0ff */
[----:B------:R-:W-:-:S04]  /*07d0*/  IMAD.IADD R7, R3, 0x1, R8 ;  /* 0x0000000103077824 */ /* 0x000fc800078e0208 */
[----:B------:R-:W-:-:S05]  /*07e0*/  VIADD R3, R7, 0xffffffff ;  /* 0xffffffff07037836 */ /* 0x000fca0000000000 */
[----:B------:R-:W-:-:S13]  /*07f0*/  ISETP.GE.U32.AND P0, PT, R3, 0xfe, PT ;  /* 0x000000fe0300780c */ /* 0x000fda0003f06070 */
[----:B------:R-:W-:Y:S05]  /*0800*/  @!P0 BRA `(.L_x_16) ;  /* 0x0000000000808947 */ /* 0x000fea0003800000 */
[----:B------:R-:W-:-:S13]  /*0810*/  ISETP.GT.AND P0, PT, R7, 0xfe, PT ;  /* 0x000000fe0700780c */ /* 0x000fda0003f04270 */
[----:B------:R-:W-:Y:S05]  /*0820*/  @P0 BRA `(.L_x_17) ;  /* 0x00000000006c0947 */ /* 0x000fea0003800000 */
[----:B------:R-:W-:-:S13]  /*0830*/  ISETP.GE.AND P0, PT, R7, 0x1, PT ;  /* 0x000000010700780c */ /* 0x000fda0003f06270 */
[----:B------:R-:W-:Y:S05]  /*0840*/  @P0 BRA `(.L_x_18) ;  /* 0x0000000000980947 */ /* 0x000fea0003800000 */
[----:B------:R-:W-:Y:S02]  /*0850*/  ISETP.GE.AND P0, PT, R7, -0x18, PT ;  /* 0xffffffe80700780c */ /* 0x000fe40003f06270 */
[----:B------:R-:W-:-:S11]  /*0860*/  LOP3.LUT R0, R0, 0x80000000, RZ, 0xc0, !PT ;  /* 0x8000000000007812 */ /* 0x000fd600078ec0ff */
[----:B------:R-:W-:Y:S05]  /*0870*/  @!P0 BRA `(.L_x_18) ;  /* 0x00000000008c8947 */ /* 0x000fea0003800000 */
[CCC-:B------:R-:W-:Y:S01]  /*0880*/  FFMA.RZ R3, R12.reuse, R10.reuse, R13.reuse ;  /* 0x0000000a0c037223 */ /* 0x1c0fe2000000c00d */
[CCC-:B------:R-:W-:Y:S01]  /*0890*/  FFMA.RM R8, R12.reuse, R10.reuse, R13.reuse ;  /* 0x0000000a0c087223 */ /* 0x1c0fe2000000400d */
[C---:B------:R-:W-:Y:S02]  /*08a0*/  ISETP.NE.AND P2, PT, R7.reuse, RZ, PT ;  /* 0x000000ff0700720c */ /* 0x040fe40003f45270 */
[----:B------:R-:W-:Y:S02]  /*08b0*/  ISETP.NE.AND P1, PT, R7, RZ, PT ;  /* 0x000000ff0700720c */ /* 0x000fe40003f25270 */
[----:B------:R-:W-:Y:S01]  /*08c0*/  LOP3.LUT R5, R3, 0x7fffff, RZ, 0xc0, !PT ;  /* 0x007fffff03057812 */ /* 0x000fe200078ec0ff */
[----:B------:R-:W-:Y:S01]  /*08d0*/  FFMA.RP R3, R12, R10, R13 ;  /* 0x0000000a0c037223 */ /* 0x000fe2000000800d */
[----:B------:R-:W-:Y:S01]  /*08e0*/  IADD3 R10, PT, PT, R7, 0x20, RZ ;  /* 0x00000020070a7810 */ /* 0x000fe20007ffe0ff */
[----:B------:R-:W-:Y:S01]  /*08f0*/  IMAD.MOV R7, RZ, RZ, -R7 ;  /* 0x000000ffff077224 */ /* 0x000fe200078e0a07 */
[----:B------:R-:W-:-:S02]  /*0900*/  LOP3.LUT R5, R5, 0x800000, RZ, 0xfc, !PT ;  /* 0x0080000005057812 */ /* 0x000fc400078efcff */
[----:B------:R-:W-:Y:S02]  /*0910*/  FSETP.NEU.FTZ.AND P0, PT, R3, R8, PT ;  /* 0x000000080300720b */ /* 0x000fe40003f1d000 */
[----:B------:R-:W-:Y:S02]  /*0920*/  SHF.L.U32 R10, R5, R10, RZ ;  /* 0x0000000a050a7219 */ /* 0x000fe400000006ff */
[----:B------:R-:W-:Y:S02]  /*0930*/  SEL R8, R7, RZ, P2 ;  /* 0x000000ff07087207 */ /* 0x000fe40001000000 */
[----:B------:R-:W-:Y:S02]  /*0940*/  ISETP.NE.AND P1, PT, R10, RZ, P1 ;  /* 0x000000ff0a00720c */ /* 0x000fe40000f25270 */
[----:B------:R-:W-:Y:S02]  /*0950*/  SHF.R.U32.HI R8, RZ, R8, R5 ;  /* 0x00000008ff087219 */ /* 0x000fe40000011605 */
[----:B------:R-:W-:-:S02]  /*0960*/  PLOP3.LUT P0, PT, P0, P1, PT, 0xf8, 0x8f ;  /* 0x00000000008f781c */ /* 0x000fc40000703f70 */
[----:B------:R-:W-:Y:S02]  /*0970*/  SHF.R.U32.HI R10, RZ, 0x1, R8 ;  /* 0x00000001ff0a7819 */ /* 0x000fe40000011608 */
[----:B------:R-:W-:-:S04]  /*0980*/  SEL R3, RZ, 0x1, !P0 ;  /* 0x00000001ff037807 */ /* 0x000fc80004000000 */
[----:B------:R-:W-:-:S04]  /*0990*/  LOP3.LUT R3, R3, 0x1, R10, 0xf8, !PT ;  /* 0x0000000103037812 */ /* 0x000fc800078ef80a */
[----:B------:R-:W-:-:S05]  /*09a0*/  LOP3.LUT R3, R3, R8, RZ, 0xc0, !PT ;  /* 0x0000000803037212 */ /* 0x000fca00078ec0ff */
[----:B------:R-:W-:-:S05]  /*09b0*/  IMAD.IADD R3, R10, 0x1, R3 ;  /* 0x000000010a037824 */ /* 0x000fca00078e0203 */
[----:B------:R-:W-:Y:S01]  /*09c0*/  LOP3.LUT R0, R3, R0, RZ, 0xfc, !PT ;  /* 0x0000000003007212 */ /* 0x000fe200078efcff */
[----:B------:R-:W-:Y:S06]  /*09d0*/  BRA `(.L_x_18) ;  /* 0x0000000000347947 */ /* 0x000fec0003800000 */
.L_x_17:
[----:B------:R-:W-:-:S04]  /*09e0*/  LOP3.LUT R0, R0, 0x80000000, RZ, 0xc0, !PT ;  /* 0x8000000000007812 */ /* 0x000fc800078ec0ff */
[----:B------:R-:W-:Y:S01]  /*09f0*/  LOP3.LUT R0, R0, 0x7f800000, RZ, 0xfc, !PT ;  /* 0x7f80000000007812 */ /* 0x000fe200078efcff */
[----:B------:R-:W-:Y:S06]  /*0a00*/  BRA `(.L_x_18) ;  /* 0x0000000000287947 */ /* 0x000fec0003800000 */
.L_x_16:
[----:B------:R-:W-:Y:S01]  /*0a10*/  LEA R0, R8, R0, 0x17 ;  /* 0x0000000008007211 */ /* 0x000fe200078eb8ff */
[----:B------:R-:W-:Y:S06]  /*0a20*/  BRA `(.L_x_18) ;  /* 0x0000000000207947 */ /* 0x000fec0003800000 */
.L_x_15:
[----:B------:R-:W-:-:S04]  /*0a30*/  LOP3.LUT R0, R8, 0x80000000, R3, 0x48, !PT ;  /* 0x8000000008007812 */ /* 0x000fc800078e4803 */
[----:B------:R-:W-:Y:S01]  /*0a40*/  LOP3.LUT R0, R0, 0x7f800000, RZ, 0xfc, !PT ;  /* 0x7f80000000007812 */ /* 0x000fe200078efcff */
[----:B------:R-:W-:Y:S06]  /*0a50*/  BRA `(.L_x_18) ;  /* 0x0000000000147947 */ /* 0x000fec0003800000 */
.L_x_14:
[----:B------:R-:W-:Y:S01]  /*0a60*/  LOP3.LUT R0, R8, 0x80000000, R3, 0x48, !PT ;  /* 0x8000000008007812 */ /* 0x000fe200078e4803 */
[----:B------:R-:W-:Y:S06]  /*0a70*/  BRA `(.L_x_18) ;  /* 0x00000000000c7947 */ /* 0x000fec0003800000 */
.L_x_13:
[----:B------:R-:W0:Y:S01]  /*0a80*/  MUFU.RSQ R0, -QNAN ;  /* 0xffc0000000007908 */ /* 0x000e220000001400 */
[----:B------:R-:W-:Y:S05]  /*0a90*/  BRA `(.L_x_18) ;  /* 0x0000000000047947 */ /* 0x000fea0003800000 */
.L_x_12:
[----:B------:R-:W-:-:S07]  /*0aa0*/  FADD.FTZ R0, R3, R0 ;  /* 0x0000000003007221 */ /* 0x000fce0000010000 */
.L_x_18:
[----:B------:R-:W-:-:S04]  /*0ab0*/  IMAD.MOV.U32 R7, RZ, RZ, 0x0 ;  /* 0x00000000ff077424 */ /* 0x000fc800078e00ff */
[----:B0-----:R-:W-:Y:S05]  /*0ac0*/  RET.REL.NODEC R6 `(_Z7dxfieldiiPfS_) ;  /* 0xfffffff4064c7950 */ /* 0x001fea0003c3ffff */
.L_x_19:
        /* <DEDUP_REMOVED lines=11> */
.L_x_47:


//--------------------- .text._Z7fourieriiifPfS_P6ftrans --------------------------
	.section	.text._Z7fourieriiifPfS_P6ftrans,"ax",@progbits
	.align	128
        .global         _Z7fourieriiifPfS_P6ftrans
        .type           _Z7fourieriiifPfS_P6ftrans,@function
        .size           _Z7fourieriiifPfS_P6ftrans,(.L_x_51 - _Z7fourieriiifPfS_P6ftrans)
        .other          _Z7fourieriiifPfS_P6ftrans,@"STO_CUDA_ENTRY STV_DEFAULT"
_Z7fourieriiifPfS_P6ftrans:
.text._Z7fourieriiifPfS_P6ftrans:
[----:B------:R-:W-:Y:S01]  /*0000*/  LDC R1, c[0x0][0x37c] ;  /* 0x0000df00ff017b82 */ /* 0x000fe20000000800 */
[----:B------:R-:W0:Y:S01]  /*0010*/  S2R R0, SR_TID.Y ;  /* 0x0000000000007919 */ /* 0x000e220000002200 */
[----:B------:R-:W0:Y:S02]  /*0020*/  LDCU UR4, c[0x0][0x384] ;  /* 0x00007080ff0477ac */ /* 0x000e240008000800 */
[----:B0-----:R-:W-:-:S13]  /*0030*/  ISETP.GE.AND P0, PT, R0, UR4, PT ;  /* 0x0000000400007c0c */ /* 0x001fda000bf06270 */
[----:B------:R-:W-:Y:S05]  /*0040*/  @P0 EXIT ;  /* 0x000000000000094d */ /* 0x000fea0003800000 */
[----:B------:R-:W0:Y:S01]  /*0050*/  LDCU UR5, c[0x0][0x38c] ;  /* 0x00007180ff0577ac */ /* 0x000e220008000800 */
[----:B------:R-:W1:Y:S01]  /*0060*/  S2UR UR6, SR_CTAID.X ;  /* 0x00000000000679c3 */ /* 0x000e620000002500 */
[----:B------:R-:W2:Y:S01]  /*0070*/  LDCU UR10, c[0x0][0x380] ;  /* 0x00007000ff0a77ac */ /* 0x000ea20008000800 */
[----:B------:R-:W1:Y:S01]  /*0080*/  LDCU UR7, c[0x0][0x360] ;  /* 0x00006c00ff0777ac */ /* 0x000e620008000800 */
[----:B------:R-:W3:Y:S01]  /*0090*/  LDCU UR4, c[0x0][0x370] ;  /* 0x00006e00ff0477ac */ /* 0x000ee20008000800 */
[----:B------:R-:W4:Y:S01]  /*00a0*/  LDCU.64 UR8, c[0x0][0x358] ;  /* 0x00006b00ff0877ac */ /* 0x000f220008000a00 */
[----:B0-----:R-:W0:Y:S08]  /*00b0*/  F2F.F64.F32 R10, UR5 ;  /* 0x00000005000a7d10 */ /* 0x001e300008201800 */
[----:B--2---:R-:W2:Y:S01]  /*00c0*/  I2F.F64 R12, UR10 ;  /* 0x0000000a000c7d12 */ /* 0x004ea20008201c00 */
[----:B-1----:R-:W-:-:S02]  /*00d0*/  UIMAD UR6, UR6, UR7, URZ ;  /* 0x00000007060672a4 */ /* 0x002fc4000f8e02ff */
[----:B---34-:R-:W-:-:S12]  /*00e0*/  UIMAD UR7, UR7, UR4, URZ ;  /* 0x00000004070772a4 */ /* 0x018fd8000f8e02ff */
.L_x_45:
[----:B-1----:R-:W1:Y:S01]  /*00f0*/  S2R R8, SR_TID.X ;  /* 0x0000000000087919 */ /* 0x002e620000002100 */
[----:B------:R-:W-:Y:S01]  /*0100*/  BSSY.RECONVERGENT B0, `(.L_x_20) ;  /* 0x0000114000007945 */ /* 0x000fe20003800200 */
[----:B-1----:R-:W-:-:S05]  /*0110*/  IMAD.MOV R8, RZ, RZ, -R8 ;  /* 0x000000ffff087224 */ /* 0x002fca00078e0a08 */
[----:B------:R-:W-:-:S13]  /*0120*/  ISETP.NE.AND P0, PT, R8, UR6, PT ;  /* 0x0000000608007c0c */ /* 0x000fda000bf05270 */
[----:B------:R-:W-:Y:S05]  /*0130*/  @P0 BRA `(.L_x_21) ;  /* 0x0000001000400947 */ /* 0x000fea0003800000 */
[----:B------:R-:W1:Y:S02]  /*0140*/  LDC.64 R18, c[0x0][0x390] ;  /* 0x0000e400ff127b82 */ /* 0x000e640000000a00 */
[----:B-1----:R-:W-:-:S05]  /*0150*/  IMAD.WIDE R18, R0, 0x4, R18 ;  /* 0x0000000400127825 */ /* 0x002fca00078e0212 */
[----:B------:R-:W3:Y:S01]  /*0160*/  LDG.E R14, desc[UR8][R18.64] ;  /* 0x00000008120e7981 */ /* 0x000ee2000c1e1900 */
[----:B------:R-:W-:Y:S01]  /*0170*/  IMAD.MOV.U32 R16, RZ, RZ, 0x54442d18 ;  /* 0x54442d18ff107424 */ /* 0x000fe200078e00ff */
[----:B------:R-:W-:Y:S01]  /*0180*/  BSSY.RECONVERGENT B1, `(.L_x_22) ;  /* 0x000006e000017945 */ /* 0x000fe20003800200 */
[----:B------:R-:W-:Y:S01]  /*0190*/  IMAD.MOV.U32 R17, RZ, RZ, 0x401921fb ;  /* 0x401921fbff117424 */ /* 0x000fe200078e00ff */
[----:B---3--:R-:W1:Y:S05]  /*01a0*/  F2F.F64.F32 R8, R14 ;  /* 0x0000000e00087310 */ /* 0x008e6a0000201800 */
[----:B-1----:R-:W-:-:S08]  /*01b0*/  DMUL R8, R8, R16 ;  /* 0x0000001008087228 */ /* 0x002fd00000000000 */
[----:B0-----:R-:W-:-:S08]  /*01c0*/  DMUL R8, R10, R8 ;  /* 0x000000080a087228 */ /* 0x001fd00000000000 */
[----:B--2---:R-:W-:-:S06]  /*01d0*/  DMUL R8, R12, R8 ;  /* 0x000000080c087228 */ /* 0x004fcc0000000000 */
[----:B------:R-:W0:Y:S02]  /*01e0*/  F2F.F32.F64 R20, R8 ;  /* 0x0000000800147310 */ /* 0x000e240000301000 */
[C---:B0-----:R-:W-:Y:S01]  /*01f0*/  FMUL R22, R20.reuse, 0.63661974668502807617 ;  /* 0x3f22f98314167820 */ /* 0x041fe20000400000 */
[----:B------:R-:W-:-:S05]  /*0200*/  FSETP.GE.AND P0, PT, |R20|, 105615, PT ;  /* 0x47ce47801400780b */ /* 0x000fca0003f06200 */
[----:B------:R-:W0:Y:S02]  /*0210*/  F2I.NTZ R22, R22 ;  /* 0x0000001600167305 */ /* 0x000e240000203100 */
[----:B0-----:R-:W-:-:S05]  /*0220*/  I2FP.F32.S32 R23, R22 ;  /* 0x0000001600177245 */ /* 0x001fca0000201400 */
[----:B------:R-:W-:-:S04]  /*0230*/  FFMA R24, R23, -1.5707962512969970703, R20 ;  /* 0xbfc90fda17187823 */ /* 0x000fc80000000014 */
[----:B------:R-:W-:-:S04]  /*0240*/  FFMA R24, R23, -7.5497894158615963534e-08, R24 ;  /* 0xb3a2216817187823 */ /* 0x000fc80000000018 */
[----:B------:R-:W-:Y:S01]  /*0250*/  FFMA R23, R23, -5.3903029534742383927e-15, R24 ;  /* 0xa7c234c517177823 */ /* 0x000fe20000000018 */
[----:B------:R-:W-:Y:S06]  /*0260*/  @!P0 BRA `(.L_x_23) ;  /* 0x00000004007c8947 */ /* 0x000fec0003800000 */
[----:B------:R-:W-:-:S13]  /*0270*/  FSETP.NEU.AND P0, PT, |R20|, +INF , PT ;  /* 0x7f8000001400780b */ /* 0x000fda0003f0d200 */
[----:B------:R-:W-:Y:S01]  /*0280*/  @!P0 FMUL R23, RZ, R20 ;  /* 0x00000014ff178220 */ /* 0x000fe20000400000 */
[----:B------:R-:W-:Y:S01]  /*0290*/  @!P0 IMAD.MOV.U32 R22, RZ, RZ, RZ ;  /* 0x000000ffff168224 */ /* 0x000fe200078e00ff */
[----:B------:R-:W-:Y:S06]  /*02a0*/  @!P0 BRA `(.L_x_23) ;  /* 0x00000004006c8947 */ /* 0x000fec0003800000 */
[----:B------:R-:W-:Y:S01]  /*02b0*/  IMAD.SHL.U32 R9, R20, 0x100, RZ ;  /* 0x0000010014097824 */ /* 0x000fe200078e00ff */
[----:B------:R-:W-:Y:S01]  /*02c0*/  MOV R24, RZ ;  /* 0x000000ff00187202 */ /* 0x000fe20000000f00 */
[----:B------:R-:W-:Y:S01]  /*02d0*/  IMAD.MOV.U32 R8, RZ, RZ, RZ ;  /* 0x000000ffff087224 */ /* 0x000fe200078e00ff */
[----:B------:R-:W0:Y:S02]  /*02e0*/  LDCU.64 UR10, c[0x4][URZ] ;  /* 0x01000000ff0a77ac */ /* 0x000e240008000a00 */
[----:B------:R-:W-:Y:S01]  /*02f0*/  LOP3.LUT R21, R9, 0x80000000, RZ, 0xfc, !PT ;  /* 0x8000000009157812 */ /* 0x000fe200078efcff */
[----:B------:R-:W-:Y:S01]  /*0300*/  UMOV UR5, URZ ;  /* 0x000000ff00057c82 */ /* 0x000fe20008000000 */
[----:B------:R-:W-:-:S05]  /*0310*/  UMOV UR4, URZ ;  /* 0x000000ff00047c82 */ /* 0x000fca0008000000 */
.L_x_24:
[----:B0-----:R-:W-:Y:S02]  /*0320*/  IMAD.U32 R22, RZ, RZ, UR10 ;  /* 0x0000000aff167e24 */ /* 0x001fe4000f8e00ff */
[----:B------:R-:W-:-:S05]  /*0330*/  IMAD.U32 R23, RZ, RZ, UR11 ;  /* 0x0000000bff177e24 */ /* 0x000fca000f8e00ff */
[----:B------:R-:W2:Y:S01]  /*0340*/  LDG.E.CONSTANT R14, desc[UR8][R22.64] ;  /* 0x00000008160e7981 */ /* 0x000ea2000c1e9900 */
[----:B------:R-:W-:Y:S01]  /*0350*/  UIADD3 UR4, UPT, UPT, UR4, 0x1, URZ ;  /* 0x0000000104047890 */ /* 0x000fe2000fffe0ff */
[C---:B------:R-:W-:Y:S01]  /*0360*/  ISETP.EQ.AND P0, PT, R24.reuse, RZ, PT ;  /* 0x000000ff1800720c */ /* 0x040fe20003f02270 */
[----:B------:R-:W-:Y:S01]  /*0370*/  UIADD3 UR10, UP1, UPT, UR10, 0x4, URZ ;  /* 0x000000040a0a7890 */ /* 0x000fe2000ff3e0ff */
[C---:B------:R-:W-:Y:S01]  /*0380*/  ISETP.EQ.AND P1, PT, R24.reuse, 0x4, PT ;  /* 0x000000041800780c */ /* 0x040fe20003f22270 */
[----:B------:R-:W-:Y:S01]  /*0390*/  UISETP.NE.AND UP0, UPT, UR4, 0x6, UPT ;  /* 0x000000060400788c */ /* 0x000fe2000bf05270 */
[C---:B------:R-:W-:Y:S01]  /*03a0*/  ISETP.EQ.AND P2, PT, R24.reuse, 0x8, PT ;  /* 0x000000081800780c */ /* 0x040fe20003f42270 */
[----:B------:R-:W-:Y:S01]  /*03b0*/  UIADD3.X UR11, UPT, UPT, URZ, UR11, URZ, UP1, !UPT ;  /* 0x0000000bff0b7290 */ /* 0x000fe20008ffe4ff */
[C---:B------:R-:W-:Y:S02]  /*03c0*/  ISETP.EQ.AND P3, PT, R24.reuse, 0xc, PT ;  /* 0x0000000c1800780c */ /* 0x040fe40003f62270 */
[----:B------:R-:W-:-:S02]  /*03d0*/  ISETP.EQ.AND P4, PT, R24, 0x10, PT ;  /* 0x000000101800780c */ /* 0x000fc40003f82270 */
[C---:B------:R-:W-:Y:S01]  /*03e0*/  ISETP.EQ.AND P5, PT, R24.reuse, 0x14, PT ;  /* 0x000000141800780c */ /* 0x040fe20003fa2270 */
[----:B------:R-:W-:Y:S02]  /*03f0*/  VIADD R24, R24, 0x4 ;  /* 0x0000000418187836 */ /* 0x000fe40000000000 */
[----:B--2---:R-:W-:-:S03]  /*0400*/  IMAD.WIDE.U32 R14, R14, R21, RZ ;  /* 0x000000150e0e7225 */ /* 0x004fc600078e00ff */
[----:B------:R-:W-:-:S04]  /*0410*/  IADD3 R9, P6, PT, R14, R8, RZ ;  /* 0x000000080e097210 */ /* 0x000fc80007fde0ff */
[----:B------:R-:W-:Y:S01]  /*0420*/  IADD3.X R8, PT, PT, R15, UR5, RZ, P6, !PT ;  /* 0x000000050f087c10 */ /* 0x000fe2000b7fe4ff */
[--C-:B------:R-:W-:Y:S01]  /*0430*/  @P0 IMAD.MOV.U32 R2, RZ, RZ, R9.reuse ;  /* 0x000000ffff020224 */ /* 0x100fe200078e0009 */
[----:B------:R-:W-:Y:S01]  /*0440*/  @P3 MOV R5, R9 ;  /* 0x0000000900053202 */ /* 0x000fe20000000f00 */
[--C-:B------:R-:W-:Y:S02]  /*0450*/  @P1 IMAD.MOV.U32 R3, RZ, RZ, R9.reuse ;  /* 0x000000ffff031224 */ /* 0x100fe400078e0009 */
[--C-:B------:R-:W-:Y:S02]  /*0460*/  @P2 IMAD.MOV.U32 R4, RZ, RZ, R9.reuse ;  /* 0x000000ffff042224 */ /* 0x100fe400078e0009 */
[--C-:B------:R-:W-:Y:S02]  /*0470*/  @P4 IMAD.MOV.U32 R6, RZ, RZ, R9.reuse ;  /* 0x000000ffff064224 */ /* 0x100fe400078e0009 */
[----:B------:R-:W-:Y:S01]  /*0480*/  @P5 IMAD.MOV.U32 R7, RZ, RZ, R9 ;  /* 0x000000ffff075224 */ /* 0x000fe200078e0009 */
[----:B------:R-:W-:Y:S06]  /*0490*/  BRA.U UP0, `(.L_x_24) ;  /* 0xfffffffd00a07547 */ /* 0x000fec000b83ffff */
[----:B------:R-:W-:Y:S01]  /*04a0*/  SHF.R.U32.HI R9, RZ, 0x17, R20 ;  /* 0x00000017ff097819 */ /* 0x000fe20000011614 */
[----:B------:R-:W-:Y:S03]  /*04b0*/  BSSY.RECONVERGENT B2, `(.L_x_25) ;  /* 0x0000028000027945 */ /* 0x000fe60003800200 */
[C---:B------:R-:W-:Y:S02]  /*04c0*/  LOP3.LUT R14, R9.reuse, 0xe0, RZ, 0xc0, !PT ;  /* 0x000000e0090e7812 */ /* 0x040fe400078ec0ff */
[----:B------:R-:W-:-:S03]  /*04d0*/  LOP3.LUT P6, RZ, R9, 0x1f, RZ, 0xc0, !PT ;  /* 0x0000001f09ff7812 */ /* 0x000fc600078cc0ff */
[----:B------:R-:W-:-:S05]  /*04e0*/  VIADD R14, R14, 0xffffff80 ;  /* 0xffffff800e0e7836 */ /* 0x000fca0000000000 */
[----:B------:R-:W-:-:S05]  /*04f0*/  SHF.R.U32.HI R14, RZ, 0x5, R14 ;  /* 0x00000005ff0e7819 */ /* 0x000fca000001160e */
[----:B------:R-:W-:-:S05]  /*0500*/  IMAD.U32 R22, R14, -0x4, RZ ;  /* 0xfffffffc0e167824 */ /* 0x000fca00078e00ff */
[C---:B------:R-:W-:Y:S02]  /*0510*/  ISETP.EQ.AND P3, PT, R22.reuse, -0x18, PT ;  /* 0xffffffe81600780c */ /* 0x040fe40003f62270 */
[C---:B------:R-:W-:Y:S02]  /*0520*/  ISETP.EQ.AND P4, PT, R22.reuse, -0x14, PT ;  /* 0xffffffec1600780c */ /* 0x040fe40003f82270 */
[C---:B------:R-:W-:Y:S02]  /*0530*/  ISETP.EQ.AND P2, PT, R22.reuse, -0x10, PT ;  /* 0xfffffff01600780c */ /* 0x040fe40003f42270 */
[C---:B------:R-:W-:Y:S02]  /*0540*/  ISETP.EQ.AND P1, PT, R22.reuse, -0xc, PT ;  /* 0xfffffff41600780c */ /* 0x040fe40003f22270 */
[C---:B------:R-:W-:Y:S02]  /*0550*/  ISETP.EQ.AND P0, PT, R22.reuse, -0x8, PT ;  /* 0xfffffff81600780c */ /* 0x040fe40003f02270 */
[----:B------:R-:W-:-:S03]  /*0560*/  ISETP.EQ.AND P5, PT, R22, RZ, PT ;  /* 0x000000ff1600720c */ /* 0x000fc60003fa2270 */
[----:B------:R-:W-:Y:S02]  /*0570*/  @P3 MOV R21, R2 ;  /* 0x0000000200153202 */ /* 0x000fe40000000f00 */
[C---:B------:R-:W-:Y:S01]  /*0580*/  ISETP.EQ.AND P3, PT, R22.reuse, -0x4, PT ;  /* 0xfffffffc1600780c */ /* 0x040fe20003f62270 */
[----:B------:R-:W-:Y:S02]  /*0590*/  @P4 IMAD.MOV.U32 R14, RZ, RZ, R2 ;  /* 0x000000ffff0e4224 */ /* 0x000fe400078e0002 */
[--C-:B------:R-:W-:Y:S01]  /*05a0*/  @P4 IMAD.MOV.U32 R21, RZ, RZ, R3.reuse ;  /* 0x000000ffff154224 */ /* 0x100fe200078e0003 */
[----:B------:R-:W-:Y:S01]  /*05b0*/  ISETP.EQ.AND P4, PT, R22, 0x4, PT ;  /* 0x000000041600780c */ /* 0x000fe20003f82270 */
[----:B------:R-:W-:Y:S02]  /*05c0*/  @P2 IMAD.MOV.U32 R14, RZ, RZ, R3 ;  /* 0x000000ffff0e2224 */ /* 0x000fe400078e0003 */
[--C-:B------:R-:W-:Y:S01]  /*05d0*/  @P2 IMAD.MOV.U32 R21, RZ, RZ, R4.reuse ;  /* 0x000000ffff152224 */ /* 0x100fe200078e0004 */
[----:B------:R-:W-:Y:S01]  /*05e0*/  @P1 MOV R21, R5 ;  /* 0x0000000500151202 */ /* 0x000fe20000000f00 */
[----:B------:R-:W-:-:S02]  /*05f0*/  @P1 IMAD.MOV.U32 R14, RZ, RZ, R4 ;  /* 0x000000ffff0e1224 */ /* 0x000fc400078e0004 */
[----:B------:R-:W-:Y:S02]  /*0600*/  @P0 IMAD.MOV.U32 R14, RZ, RZ, R5 ;  /* 0x000000ffff0e0224 */ /* 0x000fe400078e0005 */
[--C-:B------:R-:W-:Y:S02]  /*0610*/  @P0 IMAD.MOV.U32 R21, RZ, RZ, R6.reuse ;  /* 0x000000ffff150224 */ /* 0x100fe400078e0006 */
[----:B------:R-:W-:Y:S02]  /*0620*/  @P3 IMAD.MOV.U32 R14, RZ, RZ, R6 ;  /* 0x000000ffff0e3224 */ /* 0x000fe400078e0006 */
[--C-:B------:R-:W-:Y:S01]  /*0630*/  @P3 IMAD.MOV.U32 R21, RZ, RZ, R7.reuse ;  /* 0x000000ffff153224 */ /* 0x100fe200078e0007 */
[----:B------:R-:W-:Y:S01]  /*0640*/  @P5 MOV R21, R8 ;  /* 0x0000000800155202 */ /* 0x000fe20000000f00 */
[----:B------:R-:W-:Y:S02]  /*0650*/  @P5 IMAD.MOV.U32 R14, RZ, RZ, R7 ;  /* 0x000000ffff0e5224 */ /* 0x000fe400078e0007 */
[----:B------:R-:W-:Y:S01]  /*0660*/  @P4 IMAD.MOV.U32 R14, RZ, RZ, R8 ;  /* 0x000000ffff0e4224 */ /* 0x000fe200078e0008 */
[----:B------:R-:W-:Y:S06]  /*0670*/  @!P6 BRA `(.L_x_26) ;  /* 0x00000000002ce947 */ /* 0x000fec0003800000 */
[----:B------:R-:W-:Y:S01]  /*0680*/  @P2 IMAD.MOV.U32 R15, RZ, RZ, R2 ;  /* 0x000000ffff0f2224 */ /* 0x000fe200078e0002 */
[----:B------:R-:W-:Y:S01]  /*0690*/  LOP3.LUT R9, R9, 0x1f, RZ, 0xc0, !PT ;  /* 0x0000001f09097812 */ /* 0x000fe200078ec0ff */
[----:B------:R-:W-:Y:S02]  /*06a0*/  @P1 IMAD.MOV.U32 R15, RZ, RZ, R3 ;  /* 0x000000ffff0f1224 */ /* 0x000fe400078e0003 */
[----:B------:R-:W-:Y:S01]  /*06b0*/  @P0 IMAD.MOV.U32 R15, RZ, RZ, R4 ;  /* 0x000000ffff0f0224 */ /* 0x000fe200078e0004 */
[----:B------:R-:W-:Y:S01]  /*06c0*/  ISETP.EQ.AND P0, PT, R22, 0x8, PT ;  /* 0x000000081600780c */ /* 0x000fe20003f02270 */
[----:B------:R-:W-:Y:S01]  /*06d0*/  @P3 IMAD.MOV.U32 R15, RZ, RZ, R5 ;  /* 0x000000ffff0f3224 */ /* 0x000fe200078e0005 */
[----:B------:R-:W-:Y:S01]  /*06e0*/  @P5 MOV R15, R6 ;  /* 0x00000006000f5202 */ /* 0x000fe20000000f00 */
[----:B------:R-:W-:Y:S01]  /*06f0*/  @P4 IMAD.MOV.U32 R15, RZ, RZ, R7 ;  /* 0x000000ffff0f4224 */ /* 0x000fe200078e0007 */
[----:B------:R-:W-:-:S09]  /*0700*/  SHF.L.W.U32.HI R21, R14, R9, R21 ;  /* 0x000000090e157219 */ /* 0x000fd20000010e15 */
[----:B------:R-:W-:-:S05]  /*0710*/  @P0 IMAD.MOV.U32 R15, RZ, RZ, R8 ;  /* 0x000000ffff0f0224 */ /* 0x000fca00078e0008 */
[----:B------:R-:W-:-:S07]  /*0720*/  SHF.L.W.U32.HI R14, R15, R9, R14 ;  /* 0x000000090f0e7219 */ /* 0x000fce0000010e0e */
.L_x_26:
[----:B------:R-:W-:Y:S05]  /*0730*/  BSYNC.RECONVERGENT B2 ;  /* 0x0000000000027941 */ /* 0x000fea0003800200 */
.L_x_25:
[C---:B------:R-:W-:Y:S01]  /*0740*/  SHF.L.W.U32.HI R23, R14.reuse, 0x2, R21 ;  /* 0x000000020e177819 */ /* 0x040fe20000010e15 */
[----:B------:R-:W-:Y:S01]  /*0750*/  IMAD.SHL.U32 R8, R14, 0x4, RZ ;  /* 0x000000040e087824 */ /* 0x000fe200078e00ff */
[----:B------:R-:W-:Y:S01]  /*0760*/  UMOV UR4, 0x54442d19 ;  /* 0x54442d1900047882 */ /* 0x000fe20000000000 */
[----:B------:R-:W-:Y:S01]  /*0770*/  UMOV UR5, 0x3bf921fb ;  /* 0x3bf921fb00057882 */ /* 0x000fe20000000000 */
[----:B------:R-:W-:Y:S02]  /*0780*/  SHF.R.S32.HI R9, RZ, 0x1f, R23 ;  /* 0x0000001fff097819 */ /* 0x000fe40000011417 */
[----:B------:R-:W-:Y:S02]  /*0790*/  ISETP.GE.AND P0, PT, R20, RZ, PT ;  /* 0x000000ff1400720c */ /* 0x000fe40003f06270 */
[C---:B------:R-:W-:Y:S02]  /*07a0*/  LOP3.LUT R8, R9.reuse, R8, RZ, 0x3c, !PT ;  /* 0x0000000809087212 */ /* 0x040fe400078e3cff */
[----:B------:R-:W-:-:S02]  /*07b0*/  LOP3.LUT R9, R9, R23, RZ, 0x3c, !PT ;  /* 0x0000001709097212 */ /* 0x000fc400078e3cff */
[----:B------:R-:W-:Y:S02]  /*07c0*/  SHF.R.U32.HI R22, RZ, 0x1e, R21 ;  /* 0x0000001eff167819 */ /* 0x000fe40000011615 */
[C---:B------:R-:W-:Y:S02]  /*07d0*/  LOP3.LUT R20, R23.reuse, R20, RZ, 0x3c, !PT ;  /* 0x0000001417147212 */ /* 0x040fe400078e3cff */
[----:B------:R-:W0:Y:S01]  /*07e0*/  I2F.F64.S64 R8, R8 ;  /* 0x0000000800087312 */ /* 0x000e220000301c00 */
[----:B------:R-:W-:Y:S02]  /*07f0*/  LEA.HI R22, R23, R22, RZ, 0x1 ;  /* 0x0000001617167211 */ /* 0x000fe400078f08ff */
[----:B------:R-:W-:-:S03]  /*0800*/  ISETP.GE.AND P1, PT, R20, RZ, PT ;  /* 0x000000ff1400720c */ /* 0x000fc60003f26270 */
[----:B------:R-:W-:-:S04]  /*0810*/  IMAD.MOV R20, RZ, RZ, -R22 ;  /* 0x000000ffff147224 */ /* 0x000fc800078e0a16 */
[----:B------:R-:W-:Y:S01]  /*0820*/  @!P0 IMAD.MOV.U32 R22, RZ, RZ, R20 ;  /* 0x000000ffff168224 */ /* 0x000fe200078e0014 */
[----:B0-----:R-:W-:-:S10]  /*0830*/  DMUL R14, R8, UR4 ;  /* 0x00000004080e7c28 */ /* 0x001fd40008000000 */
[----:B------:R-:W0:Y:S02]  /*0840*/  F2F.F32.F64 R14, R14 ;  /* 0x0000000e000e7310 */ /* 0x000e240000301000 */
[----:B0-----:R-:W-:-:S07]  /*0850*/  FSEL R23, -R14, R14, !P1 ;  /* 0x0000000e0e177208 */ /* 0x001fce0004800100 */
.L_x_23:
[----:B------:R-:W-:Y:S05]  /*0860*/  BSYNC.RECONVERGENT B1 ;  /* 0x0000000000017941 */ /* 0x000fea0003800200 */
.L_x_22:
[----:B------:R-:W0:Y:S02]  /*0870*/  LDC.64 R14, c[0x0][0x3a0] ;  /* 0x0000e800ff0e7b82 */ /* 0x000e240000000a00 */
[----:B0-----:R-:W2:Y:S06]  /*0880*/  LDG.E.64 R20, desc[UR8][R14.64+0x10] ;  /* 0x000010080e147981 */ /* 0x001eac000c1e1b00 */
[----:B------:R-:W0:Y:S02]  /*0890*/  LDC.64 R8, c[0x0][0x398] ;  /* 0x0000e600ff087b82 */ /* 0x000e240000000a00 */
[----:B0-----:R0:W3:Y:S01]  /*08a0*/  LDG.E R9, desc[UR8][R8.64+0x28] ;  /* 0x0000280808097981 */ /* 0x0010e2000c1e1900 */
[----:B------:R-:W-:Y:S01]  /*08b0*/  HFMA2 R28, -RZ, RZ, 0.487060546875, -0.0625 ;  /* 0x37cbac00ff1c7431 */ /* 0x000fe200000001ff */
[----:B------:R-:W-:Y:S01]  /*08c0*/  LOP3.LUT R26, R22, 0x1, RZ, 0xc0, !PT ;  /* 0x00000001161a7812 */ /* 0x000fe200078ec0ff */
[----:B--2---:R-:W-:-:S05]  /*08d0*/  IMAD.WIDE R20, R0, 0x4, R20 ;  /* 0x0000000400147825 */ /* 0x004fca00078e0214 */
[----:B------:R-:W3:Y:S01]  /*08e0*/  LDG.E R24, desc[UR8][R20.64] ;  /* 0x0000000814187981 */ /* 0x000ee2000c1e1900 */
[----:B------:R-:W-:Y:S01]  /*08f0*/  FMUL R25, R23, R23 ;  /* 0x0000001717197220 */ /* 0x000fe20000400000 */
[----:B------:R-:W-:Y:S01]  /*0900*/  ISETP.NE.U32.AND P0, PT, R26, 0x1, PT ;  /* 0x000000011a00780c */ /* 0x000fe20003f05070 */
[----:B------:R-:W-:Y:S02]  /*0910*/  VIADD R22, R22, 0x1 ;  /* 0x0000000116167836 */ /* 0x000fe40000000000 */
[----:B------:R-:W-:Y:S01]  /*0920*/  FFMA R26, R25, R28, -0.0013887860113754868507 ;  /* 0xbab607ed191a7423 */ /* 0x000fe2000000001c */
[----:B------:R-:W-:Y:S02]  /*0930*/  IMAD.MOV.U32 R28, RZ, RZ, 0x3c0885e4 ;  /* 0x3c0885e4ff1c7424 */ /* 0x000fe400078e00ff */
[----:B------:R-:W-:Y:S01]  /*0940*/  LOP3.LUT P1, RZ, R22, 0x2, RZ, 0xc0, !PT ;  /* 0x0000000216ff7812 */ /* 0x000fe2000782c0ff */
[----:B------:R-:W-:Y:S01]  /*0950*/  IMAD.MOV.U32 R22, RZ, RZ, 0x3e2aaaa8 ;  /* 0x3e2aaaa8ff167424 */ /* 0x000fe200078e00ff */
[----:B------:R-:W-:-:S02]  /*0960*/  FSEL R26, R26, -0.00019574658654164522886, P0 ;  /* 0xb94d41531a1a7808 */ /* 0x000fc40000000000 */
[----:B------:R-:W-:Y:S02]  /*0970*/  FSEL R28, R28, 0.041666727513074874878, !P0 ;  /* 0x3d2aaabb1c1c7808 */ /* 0x000fe40004000000 */
[----:B------:R-:W-:Y:S02]  /*0980*/  FSEL R22, -R22, -0.4999999701976776123, !P0 ;  /* 0xbeffffff16167808 */ /* 0x000fe40004000100 */
[----:B0-----:R-:W-:Y:S01]  /*0990*/  FSEL R8, R23, 1, !P0 ;  /* 0x3f80000017087808 */ /* 0x001fe20004000000 */
[----:B------:R-:W-:-:S04]  /*09a0*/  FFMA R26, R25, R26, R28 ;  /* 0x0000001a191a7223 */ /* 0x000fc8000000001c */
[C---:B------:R-:W-:Y:S01]  /*09b0*/  FFMA R22, R25.reuse, R26, R22 ;  /* 0x0000001a19167223 */ /* 0x040fe20000000016 */
[----:B------:R-:W-:-:S04]  /*09c0*/  FFMA R25, R25, R8, RZ ;  /* 0x0000000819197223 */ /* 0x000fc800000000ff */
[----:B------:R-:W-:-:S04]  /*09d0*/  FFMA R25, R25, R22, R8 ;  /* 0x0000001619197223 */ /* 0x000fc80000000008 */
[----:B------:R-:W-:-:S04]  /*09e0*/  @P1 FADD R25, RZ, -R25 ;  /* 0x80000019ff191221 */ /* 0x000fc80000000000 */
[----:B---3--:R-:W-:-:S05]  /*09f0*/  FFMA R25, R25, R9, R24 ;  /* 0x0000000919197223 */ /* 0x008fca0000000018 */
[----:B------:R0:W-:Y:S04]  /*0a00*/  STG.E desc[UR8][R20.64], R25 ;  /* 0x0000001914007986 */ /* 0x0001e8000c101908 */
[----:B------:R-:W2:Y:S01]  /*0a10*/  LDG.E R18, desc[UR8][R18.64] ;  /* 0x0000000812127981 */ /* 0x000ea2000c1e1900 */
[----:B------:R-:W-:Y:S01]  /*0a20*/  BSSY.RECONVERGENT B1, `(.L_x_27) ;  /* 0x0000069000017945 */ /* 0x000fe20003800200 */
[----:B--2---:R-:W1:Y:S02]  /*0a30*/  F2F.F64.F32 R8, R18 ;  /* 0x0000001200087310 */ /* 0x004e640000201800 */
[----:B-1----:R-:W-:-:S08]  /*0a40*/  DMUL R8, R8, R16 ;  /* 0x0000001008087228 */ /* 0x002fd00000000000 */
[----:B------:R-:W-:-:S08]  /*0a50*/  DMUL R8, R10, R8 ;  /* 0x000000080a087228 */ /* 0x000fd00000000000 */
[----:B------:R-:W-:-:S10]  /*0a60*/  DMUL R16, R12, R8 ;  /* 0x000000080c107228 */ /* 0x000fd40000000000 */
[----:B------:R-:W1:Y:S02]  /*0a70*/  F2F.F32.F64 R16, R16 ;  /* 0x0000001000107310 */ /* 0x000e640000301000 */
[----:B-1----:R-:W-:-:S06]  /*0a80*/  FMUL R22, R16, 0.63661974668502807617 ;  /* 0x3f22f98310167820 */ /* 0x002fcc0000400000 */
[----:B------:R-:W1:Y:S01]  /*0a90*/  F2I.NTZ R22, R22 ;  /* 0x0000001600167305 */ /* 0x000e620000203100 */
[----:B------:R-:W-:Y:S02]  /*0aa0*/  FSETP.GE.AND P0, PT, |R16|, 105615, PT ;  /* 0x47ce47801000780b */ /* 0x000fe40003f06200 */
[----:B-1----:R-:W-:-:S05]  /*0ab0*/  I2FP.F32.S32 R9, R22 ;  /* 0x0000001600097245 */ /* 0x002fca0000201400 */
[----:B------:R-:W-:-:S04]  /*0ac0*/  FFMA R8, R9, -1.5707962512969970703, R16 ;  /* 0xbfc90fda09087823 */ /* 0x000fc80000000010 */
[----:B------:R-:W-:-:S04]  /*0ad0*/  FFMA R8, R9, -7.5497894158615963534e-08, R8 ;  /* 0xb3a2216809087823 */ /* 0x000fc80000000008 */
[----:B------:R-:W-:Y:S01]  /*0ae0*/  FFMA R8, R9, -5.3903029534742383927e-15, R8 ;  /* 0xa7c234c509087823 */ /* 0x000fe20000000008 */
[----:B0-----:R-:W-:Y:S06]  /*0af0*/  @!P0 BRA `(.L_x_28) ;  /* 0x00000004006c8947 */ /* 0x001fec0003800000 */
[----:B------:R-:W-:-:S13]  /*0b00*/  FSETP.NEU.AND P0, PT, |R16|, +INF , PT ;  /* 0x7f8000001000780b */ /* 0x000fda0003f0d200 */
[----:B------:R-:W-:Y:S01]  /*0b10*/  @!P0 FMUL R8, RZ, R16 ;  /* 0x00000010ff088220 */ /* 0x000fe20000400000 */
[----:B------:R-:W-:Y:S01]  /*0b20*/  @!P0 IMAD.MOV.U32 R22, RZ, RZ, RZ ;  /* 0x000000ffff168224 */ /* 0x000fe200078e00ff */
[----:B------:R-:W-:Y:S06]  /*0b30*/  @!P0 BRA `(.L_x_28) ;  /* 0x00000004005c8947 */ /* 0x000fec0003800000 */
[----:B------:R-:W0:Y:S01]  /*0b40*/  LDC.64 R8, c[0x4][RZ] ;  /* 0x01000000ff087b82 */ /* 0x000e220000000a00 */
[----:B------:R-:W-:Y:S01]  /*0b50*/  IMAD.SHL.U32 R18, R16, 0x100, RZ ;  /* 0x0000010010127824 */ /* 0x000fe200078e00ff */
[----:B------:R-:W-:Y:S01]  /*0b60*/  MOV R17, RZ ;  /* 0x000000ff00117202 */ /* 0x000fe20000000f00 */
[----:B------:R-:W-:Y:S01]  /*0b70*/  IMAD.MOV.U32 R23, RZ, RZ, RZ ;  /* 0x000000ffff177224 */ /* 0x000fe200078e00ff */
[----:B------:R-:W-:Y:S02]  /*0b80*/  UMOV UR4, URZ ;  /* 0x000000ff00047c82 */ /* 0x000fe40008000000 */
[----:B------:R-:W-:-:S07]  /*0b90*/  LOP3.LUT R25, R18, 0x80000000, RZ, 0xfc, !PT ;  /* 0x8000000012197812 */ /* 0x000fce00078efcff */
.L_x_29:
[----:B0-----:R-:W-:-:S06]  /*0ba0*/  IMAD.WIDE.U32 R18, R23, 0x4, R8 ;  /* 0x0000000417127825 */ /* 0x001fcc00078e0008 */
[----:B------:R-:W2:Y:S01]  /*0bb0*/  LDG.E.CONSTANT R18, desc[UR8][R18.64] ;  /* 0x0000000812127981 */ /* 0x000ea2000c1e9900 */
[C---:B------:R-:W-:Y:S02]  /*0bc0*/  IMAD.SHL.U32 R22, R23.reuse, 0x4, RZ ;  /* 0x0000000417167824 */ /* 0x040fe400078e00ff */
[----:B------:R-:W-:-:S03]  /*0bd0*/  VIADD R23, R23, 0x1 ;  /* 0x0000000117177836 */ /* 0x000fc60000000000 */
[C---:B------:R-:W-:Y:S02]  /*0be0*/  ISETP.EQ.AND P0, PT, R22.reuse, RZ, PT ;  /* 0x000000ff1600720c */ /* 0x040fe40003f02270 */
[C---:B------:R-:W-:Y:S02]  /*0bf0*/  ISETP.EQ.AND P5, PT, R22.reuse, 0x4, PT ;  /* 0x000000041600780c */ /* 0x040fe40003fa2270 */
[C---:B------:R-:W-:Y:S02]  /*0c00*/  ISETP.EQ.AND P4, PT, R22.reuse, 0x8, PT ;  /* 0x000000081600780c */ /* 0x040fe40003f82270 */
[C---:B------:R-:W-:Y:S02]  /*0c10*/  ISETP.EQ.AND P3, PT, R22.reuse, 0xc, PT ;  /* 0x0000000c1600780c */ /* 0x040fe40003f62270 */
[C---:B------:R-:W-:Y:S02]  /*0c20*/  ISETP.EQ.AND P2, PT, R22.reuse, 0x10, PT ;  /* 0x000000101600780c */ /* 0x040fe40003f42270 */
[----:B------:R-:W-:Y:S01]  /*0c30*/  ISETP.EQ.AND P1, PT, R22, 0x14, PT ;  /* 0x000000141600780c */ /* 0x000fe20003f22270 */
[----:B--2---:R-:W-:-:S03]  /*0c40*/  IMAD.WIDE.U32 R20, R18, R25, RZ ;  /* 0x0000001912147225 */ /* 0x004fc600078e00ff */
[----:B------:R-:W-:-:S04]  /*0c50*/  IADD3 R20, P6, PT, R20, R17, RZ ;  /* 0x0000001114147210 */ /* 0x000fc80007fde0ff */
[----:B------:R-:W-:Y:S01]  /*0c60*/  IADD3.X R17, PT, PT, R21, UR4, RZ, P6, !PT ;  /* 0x0000000415117c10 */ /* 0x000fe2000b7fe4ff */
[--C-:B------:R-:W-:Y:S01]  /*0c70*/  @P0 IMAD.MOV.U32 R2, RZ, RZ, R20.reuse ;  /* 0x000000ffff020224 */ /* 0x100fe200078e0014 */
[----:B------:R-:W-:Y:S01]  /*0c80*/  ISETP.NE.AND P6, PT, R23, 0x6, PT ;  /* 0x000000061700780c */ /* 0x000fe20003fc5270 */
[--C-:B------:R-:W-:Y:S01]  /*0c90*/  @P5 IMAD.MOV.U32 R3, RZ, RZ, R20.reuse ;  /* 0x000000ffff035224 */ /* 0x100fe200078e0014 */
[----:B------:R-:W-:Y:S01]  /*0ca0*/  @P4 MOV R4, R20 ;  /* 0x0000001400044202 */ /* 0x000fe20000000f00 */
[--C-:B------:R-:W-:Y:S02]  /*0cb0*/  @P3 IMAD.MOV.U32 R5, RZ, RZ, R20.reuse ;  /* 0x000000ffff053224 */ /* 0x100fe400078e0014 */
[--C-:B------:R-:W-:Y:S02]  /*0cc0*/  @P2 IMAD.MOV.U32 R6, RZ, RZ, R20.reuse ;  /* 0x000000ffff062224 */ /* 0x100fe400078e0014 */
[----:B------:R-:W-:-:S06]  /*0cd0*/  @P1 IMAD.MOV.U32 R7, RZ, RZ, R20 ;  /* 0x000000ffff071224 */ /* 0x000fcc00078e0014 */
[----:B------:R-:W-:Y:S05]  /*0ce0*/  @P6 BRA `(.L_x_29) ;  /* 0xfffffffc00ac6947 */ /* 0x000fea000383ffff */
        /* <DEDUP_REMOVED lines=41> */
.L_x_31:
[----:B------:R-:W-:Y:S05]  /*0f80*/  BSYNC.RECONVERGENT B2 ;  /* 0x0000000000027941 */ /* 0x000fea0003800200 */
.L_x_30:
        /* <DEDUP_REMOVED lines=18> */
.L_x_28:
[----:B------:R-:W-:Y:S05]  /*10b0*/  BSYNC.RECONVERGENT B1 ;  /* 0x0000000000017941 */ /* 0x000fea0003800200 */
.L_x_27:
[----:B------:R-:W2:Y:S01]  /*10c0*/  LDG.E.64 R16, desc[UR8][R14.64+0x18] ;  /* 0x000018080e107981 */ /* 0x000ea2000c1e1b00 */
[----:B------:R-:W0:Y:S03]  /*10d0*/  LDC.64 R18, c[0x0][0x398] ;  /* 0x0000e600ff127b82 */ /* 0x000e260000000a00 */
[----:B0-----:R-:W3:Y:S01]  /*10e0*/  LDG.E R18, desc[UR8][R18.64+0x28] ;  /* 0x0000280812127981 */ /* 0x001ee2000c1e1900 */
[----:B------:R-:W-:Y:S01]  /*10f0*/  HFMA2 R24, -RZ, RZ, 0.487060546875, -0.0625 ;  /* 0x37cbac00ff187431 */ /* 0x000fe200000001ff */
[----:B------:R-:W-:Y:S01]  /*1100*/  LOP3.LUT R20, R22, 0x1, RZ, 0xc0, !PT ;  /* 0x0000000116147812 */ /* 0x000fe200078ec0ff */
[----:B--2---:R-:W-:-:S05]  /*1110*/  IMAD.WIDE R16, R0, 0x4, R16 ;  /* 0x0000000400107825 */ /* 0x004fca00078e0210 */
[----:B------:R-:W3:Y:S01]  /*1120*/  LDG.E R9, desc[UR8][R16.64] ;  /* 0x0000000810097981 */ /* 0x000ee2000c1e1900 */
[----:B------:R-:W-:Y:S01]  /*1130*/  FMUL R21, R8, R8 ;  /* 0x0000000808157220 */ /* 0x000fe20000400000 */
[----:B------:R-:W-:Y:S01]  /*1140*/  ISETP.NE.U32.AND P0, PT, R20, 0x1, PT ;  /* 0x000000011400780c */ /* 0x000fe20003f05070 */
[----:B------:R-:W-:Y:S02]  /*1150*/  IMAD.MOV.U32 R20, RZ, RZ, 0x3d2aaabb ;  /* 0x3d2aaabbff147424 */ /* 0x000fe400078e00ff */
[----:B------:R-:W-:Y:S01]  /*1160*/  FFMA R23, R21, R24, -0.0013887860113754868507 ;  /* 0xbab607ed15177423 */ /* 0x000fe20000000018 */
[----:B------:R-:W-:Y:S02]  /*1170*/  IMAD.MOV.U32 R15, RZ, RZ, 0x3effffff ;  /* 0x3effffffff0f7424 */ /* 0x000fe400078e00ff */
[----:B------:R-:W-:Y:S02]  /*1180*/  FSEL R20, R20, 0.0083327032625675201416, !P0 ;  /* 0x3c0885e414147808 */ /* 0x000fe40004000000 */
[----:B------:R-:W-:-:S02]  /*1190*/  FSEL R14, R23, -0.00019574658654164522886, !P0 ;  /* 0xb94d4153170e7808 */ /* 0x000fc40004000000 */
[----:B------:R-:W-:Y:S02]  /*11a0*/  FSEL R15, -R15, -0.16666662693023681641, !P0 ;  /* 0xbe2aaaa80f0f7808 */ /* 0x000fe40004000100 */
[----:B------:R-:W-:Y:S01]  /*11b0*/  LOP3.LUT P1, RZ, R22, 0x2, RZ, 0xc0, !PT ;  /* 0x0000000216ff7812 */ /* 0x000fe2000782c0ff */
[----:B------:R-:W-:Y:S01]  /*11c0*/  FFMA R14, R21, R14, R20 ;  /* 0x0000000e150e7223 */ /* 0x000fe20000000014 */
[----:B------:R-:W-:-:S03]  /*11d0*/  FSEL R8, R8, 1, P0 ;  /* 0x3f80000008087808 */ /* 0x000fc60000000000 */
[C---:B------:R-:W-:Y:S02]  /*11e0*/  FFMA R14, R21.reuse, R14, R15 ;  /* 0x0000000e150e7223 */ /* 0x040fe4000000000f */
[----:B------:R-:W-:-:S04]  /*11f0*/  FFMA R21, R21, R8, RZ ;  /* 0x0000000815157223 */ /* 0x000fc800000000ff */
[----:B------:R-:W-:-:S04]  /*1200*/  FFMA R8, R21, R14, R8 ;  /* 0x0000000e15087223 */ /* 0x000fc80000000008 */
[----:B------:R-:W-:-:S04]  /*1210*/  @P1 FADD R8, RZ, -R8 ;  /* 0x80000008ff081221 */ /* 0x000fc80000000000 */
[----:B---3--:R-:W-:-:S05]  /*1220*/  FFMA R9, R8, -R18, R9 ;  /* 0x8000001208097223 */ /* 0x008fca0000000009 */
[----:B------:R1:W-:Y:S02]  /*1230*/  STG.E desc[UR8][R16.64], R9 ;  /* 0x0000000910007986 */ /* 0x0003e4000c101908 */
.L_x_21:
[----:B------:R-:W-:Y:S05]  /*1240*/  BSYNC.RECONVERGENT B0 ;  /* 0x0000000000007941 */ /* 0x000fea0003800200 */
.L_x_20:
[----:B------:R-:W1:Y:S01]  /*1250*/  S2R R8, SR_TID.X ;  /* 0x0000000000087919 */ /* 0x000e620000002100 */
[----:B------:R-:W3:Y:S01]  /*1260*/  LDCU UR4, c[0x0][0x388] ;  /* 0x00007100ff0477ac */ /* 0x000ee20008000800 */
[----:B------:R-:W-:Y:S01]  /*1270*/  BSSY.RECONVERGENT B0, `(.L_x_32) ;  /* 0x0000117000007945 */ /* 0x000fe20003800200 */
[----:B-1----:R-:W-:-:S05]  /*1280*/  VIADD R9, R8, UR6 ;  /* 0x0000000608097c36 */ /* 0x002fca0008000000 */
[----:B---3--:R-:W-:-:S13]  /*1290*/  ISETP.GE.AND P0, PT, R9, UR4, PT ;  /* 0x0000000409007c0c */ /* 0x008fda000bf06270 */
[----:B------:R-:W-:Y:S05]  /*12a0*/  @P0 BRA `(.L_x_33) ;  /* 0x00000010004c0947 */ /* 0x000fea0003800000 */
[----:B------:R-:W1:Y:S02]  /*12b0*/  LDC.64 R14, c[0x0][0x390] ;  /* 0x0000e400ff0e7b82 */ /* 0x000e640000000a00 */
[----:B-1----:R-:W-:-:S07]  /*12c0*/  IMAD.WIDE R14, R0, 0x4, R14 ;  /* 0x00000004000e7825 */ /* 0x002fce00078e020e */
.L_x_44:
[----:B------:R-:W3:Y:S01]  /*12d0*/  LDG.E R20, desc[UR8][R14.64] ;  /* 0x000000080e147981 */ /* 0x000ee2000c1e1900 */
[----:B-1----:R-:W-:Y:S01]  /*12e0*/  IMAD.MOV.U32 R16, RZ, RZ, 0x54442d18 ;  /* 0x54442d18ff107424 */ /* 0x002fe200078e00ff */
        /* <DEDUP_REMOVED lines=17> */
[----:B------:R-:W-:Y:S01]  /*1400*/  @!P0 MOV R24, RZ ;  /* 0x000000ff00188202 */ /* 0x000fe20000000f00 */
[----:B------:R-:W-:Y:S06]  /*1410*/  @!P0 BRA `(.L_x_35) ;  /* 0x00000004005c8947 */ /* 0x000fec0003800000 */
[----:B------:R-:W0:Y:S01]  /*1420*/  LDC.64 R18, c[0x4][RZ] ;  /* 0x01000000ff127b82 */ /* 0x000e220000000a00 */
[----:B------:R-:W-:Y:S01]  /*1430*/  IMAD.SHL.U32 R20, R8, 0x100, RZ ;  /* 0x0000010008147824 */ /* 0x000fe200078e00ff */
[----:B------:R-:W-:Y:S01]  /*1440*/  UMOV UR4, URZ ;  /* 0x000000ff00047c82 */ /* 0x000fe20008000000 */
[----:B------:R-:W-:Y:S02]  /*1450*/  IMAD.MOV.U32 R25, RZ, RZ, RZ ;  /* 0x000000ffff197224 */ /* 0x000fe400078e00ff */
[----:B------:R-:W-:Y:S01]  /*1460*/  IMAD.MOV.U32 R27, RZ, RZ, RZ ;  /* 0x000000ffff1b7224 */ /* 0x000fe200078e00ff */
[----:B------:R-:W-:-:S07]  /*1470*/  LOP3.LUT R29, R20, 0x80000000, RZ, 0xfc, !PT ;  /* 0x80000000141d7812 */ /* 0x000fce00078efcff */
.L_x_36:
        /* <DEDUP_REMOVED lines=24> */
[----:B------:R-:W-:Y:S02]  /*1600*/  LOP3.LUT P6, RZ, R18, 0x1f, RZ, 0xc0, !PT ;  /* 0x0000001f12ff7812 */ /* 0x000fe400078cc0ff */
[----:B------:R-:W-:-:S04]  /*1610*/  IADD3 R19, PT, PT, R19, -0x80, RZ ;  /* 0xffffff8013137810 */ /* 0x000fc80007ffe0ff */
        /* <DEDUP_REMOVED lines=8> */
[--C-:B------:R-:W-:Y:S01]  /*16a0*/  @P3 IMAD.MOV.U32 R22, RZ, RZ, R2.reuse ;  /* 0x000000ffff163224 */ /* 0x100fe200078e0002 */
[C---:B------:R-:W-:Y:S01]  /*16b0*/  ISETP.EQ.AND P3, PT, R21.reuse, -0x4, PT ;  /* 0xfffffffc1500780c */ /* 0x040fe20003f62270 */
[----:B------:R-:W-:Y:S02]  /*16c0*/  @P4 IMAD.MOV.U32 R19, RZ, RZ, R2 ;  /* 0x000000ffff134224 */ /* 0x000fe400078e0002 */
[--C-:B------:R-:W-:Y:S01]  /*16d0*/  @P4 IMAD.MOV.U32 R22, RZ, RZ, R3.reuse ;  /* 0x000000ffff164224 */ /* 0x100fe200078e0003 */
[----:B------:R-:W-:Y:S01]  /*16e0*/  ISETP.EQ.AND P4, PT, R21, 0x4, PT ;  /* 0x000000041500780c */ /* 0x000fe20003f82270 */
[----:B------:R-:W-:Y:S01]  /*16f0*/  @P2 IMAD.MOV.U32 R19, RZ, RZ, R3 ;  /* 0x000000ffff132224 */ /* 0x000fe200078e0003 */
[----:B------:R-:W-:Y:S01]  /*1700*/  @P2 MOV R22, R4 ;  /* 0x0000000400162202 */ /* 0x000fe20000000f00 */
[----:B------:R-:W-:Y:S02]  /*1710*/  @P1 IMAD.MOV.U32 R19, RZ, RZ, R4 ;  /* 0x000000ffff131224 */ /* 0x000fe400078e0004 */
[----:B------:R-:W-:-:S02]  /*1720*/  @P1 IMAD.MOV.U32 R22, RZ, RZ, R5 ;  /* 0x000000ffff161224 */ /* 0x000fc400078e0005 */
[----:B------:R-:W-:Y:S02]  /*1730*/  @P0 IMAD.MOV.U32 R19, RZ, RZ, R5 ;  /* 0x000000ffff130224 */ /* 0x000fe400078e0005 */
[--C-:B------:R-:W-:Y:S01]  /*1740*/  @P0 IMAD.MOV.U32 R22, RZ, RZ, R6.reuse ;  /* 0x000000ffff160224 */ /* 0x100fe200078e0006 */
[----:B------:R-:W-:Y:S01]  /*1750*/  @P3 MOV R22, R7 ;  /* 0x0000000700163202 */ /* 0x000fe20000000f00 */
[----:B------:R-:W-:Y:S02]  /*1760*/  @P3 IMAD.MOV.U32 R19, RZ, RZ, R6 ;  /* 0x000000ffff133224 */ /* 0x000fe400078e0006 */
[----:B------:R-:W-:Y:S02]  /*1770*/  @P5 IMAD.MOV.U32 R19, RZ, RZ, R7 ;  /* 0x000000ffff135224 */ /* 0x000fe400078e0007 */
[--C-:B------:R-:W-:Y:S02]  /*1780*/  @P5 IMAD.MOV.U32 R22, RZ, RZ, R25.reuse ;  /* 0x000000ffff165224 */ /* 0x100fe400078e0019 */
[----:B------:R-:W-:Y:S01]  /*1790*/  @P4 IMAD.MOV.U32 R19, RZ, RZ, R25 ;  /* 0x000000ffff134224 */ /* 0x000fe200078e0019 */
[----:B------:R-:W-:Y:S06]  /*17a0*/  @!P6 BRA `(.L_x_38) ;  /* 0x00000000002ce947 */ /* 0x000fec0003800000 */
[----:B------:R-:W-:Y:S01]  /*17b0*/  @P2 IMAD.MOV.U32 R20, RZ, RZ, R2 ;  /* 0x000000ffff142224 */ /* 0x000fe200078e0002 */
[----:B------:R-:W-:Y:S01]  /*17c0*/  LOP3.LUT R18, R18, 0x1f, RZ, 0xc0, !PT ;  /* 0x0000001f12127812 */ /* 0x000fe200078ec0ff */
[----:B------:R-:W-:Y:S01]  /*17d0*/  @P1 IMAD.MOV.U32 R20, RZ, RZ, R3 ;  /* 0x000000ffff141224 */ /* 0x000fe200078e0003 */
[----:B------:R-:W-:Y:S01]  /*17e0*/  @P0 MOV R20, R4 ;  /* 0x0000000400140202 */ /* 0x000fe20000000f00 */
[----:B------:R-:W-:Y:S01]  /*17f0*/  @P3 IMAD.MOV.U32 R20, RZ, RZ, R5 ;  /* 0x000000ffff143224 */ /* 0x000fe200078e0005 */
[----:B------:R-:W-:Y:S01]  /*1800*/  ISETP.EQ.AND P0, PT, R21, 0x8, PT ;  /* 0x000000081500780c */ /* 0x000fe20003f02270 */
[----:B------:R-:W-:Y:S01]  /*1810*/  @P5 IMAD.MOV.U32 R20, RZ, RZ, R6 ;  /* 0x000000ffff145224 */ /* 0x000fe200078e0006 */
[----:B------:R-:W-:Y:S01]  /*1820*/  SHF.L.W.U32.HI R22, R19, R18, R22 ;  /* 0x0000001213167219 */ /* 0x000fe20000010e16 */
[----:B------:R-:W-:-:S10]  /*1830*/  @P4 IMAD.MOV.U32 R20, RZ, RZ, R7 ;  /* 0x000000ffff144224 */ /* 0x000fd400078e0007 */
[----:B------:R-:W-:-:S05]  /*1840*/  @P0 IMAD.MOV.U32 R20, RZ, RZ, R25 ;  /* 0x000000ffff140224 */ /* 0x000fca00078e0019 */
[----:B------:R-:W-:-:S07]  /*1850*/  SHF.L.W.U32.HI R19, R20, R18, R19 ;  /* 0x0000001214137219 */ /* 0x000fce0000010e13 */
.L_x_38:
[----:B------:R-:W-:Y:S05]  /*1860*/  BSYNC.RECONVERGENT B2 ;  /* 0x0000000000027941 */ /* 0x000fea0003800200 */
.L_x_37:
        /* <DEDUP_REMOVED lines=12> */
[----:B------:R-:W-:Y:S02]  /*1930*/  ISETP.GE.AND P1, PT, R8, RZ, PT ;  /* 0x000000ff0800720c */ /* 0x000fe40003f26270 */
[----:B------:R-:W-:-:S05]  /*1940*/  IADD3 R8, PT, PT, -R24, RZ, RZ ;  /* 0x000000ff18087210 */ /* 0x000fca0007ffe1ff */
[----:B------:R-:W-:Y:S01]  /*1950*/  @!P0 IMAD.MOV.U32 R24, RZ, RZ, R8 ;  /* 0x000000ffff188224 */ /* 0x000fe200078e0008 */
[----:B0-----:R-:W-:-:S10]  /*1960*/  DMUL R20, R18, UR4 ;  /* 0x0000000412147c28 */ /* 0x001fd40008000000 */
[----:B------:R-:W0:Y:S02]  /*1970*/  F2F.F32.F64 R20, R20 ;  /* 0x0000001400147310 */ /* 0x000e240000301000 */
[----:B0-----:R-:W-:-:S07]  /*1980*/  FSEL R23, -R20, R20, !P1 ;  /* 0x0000001414177208 */ /* 0x001fce0004800100 */
.L_x_35:
[----:B------:R-:W-:Y:S05]  /*1990*/  BSYNC.RECONVERGENT B1 ;  /* 0x0000000000017941 */ /* 0x000fea0003800200 */
.L_x_34:
[----:B------:R-:W0:Y:S08]  /*19a0*/  LDC.64 R18, c[0x0][0x3a0] ;  /* 0x0000e800ff127b82 */ /* 0x000e300000000a00 */
[----:B------:R-:W1:Y:S01]  /*19b0*/  LDC R8, c[0x0][0x388] ;  /* 0x0000e200ff087b82 */ /* 0x000e620000000800 */
[----:B0-----:R-:W2:Y:S01]  /*19c0*/  LDG.E.64 R18, desc[UR8][R18.64] ;  /* 0x0000000812127981 */ /* 0x001ea2000c1e1b00 */
[----:B------:R-:W-:Y:S01]  /*19d0*/  LOP3.LUT R20, R24, 0x1, RZ, 0xc0, !PT ;  /* 0x0000000118147812 */ /* 0x000fe200078ec0ff */
[----:B------:R-:W-:-:S02]  /*19e0*/  IMAD.MOV.U32 R25, RZ, RZ, 0x37cbac00 ;  /* 0x37cbac00ff197424 */ /* 0x000fc400078e00ff */
[----:B------:R-:W-:Y:S01]  /*19f0*/  FMUL R22, R23, R23 ;  /* 0x0000001717167220 */ /* 0x000fe20000400000 */
[----:B------:R-:W-:Y:S01]  /*1a00*/  IMAD.MOV.U32 R27, RZ, RZ, 0x3c0885e4 ;  /* 0x3c0885e4ff1b7424 */ /* 0x000fe200078e00ff */
[----:B------:R-:W-:Y:S01]  /*1a10*/  ISETP.NE.U32.AND P0, PT, R20, 0x1, PT ;  /* 0x000000011400780c */ /* 0x000fe20003f05070 */
[----:B------:R-:W-:Y:S01]  /*1a20*/  VIADD R24, R24, 0x1 ;  /* 0x0000000118187836 */ /* 0x000fe20000000000 */
[----:B------:R-:W0:Y:S01]  /*1a30*/  LDC.64 R20, c[0x0][0x398] ;  /* 0x0000e600ff147b82 */ /* 0x000e220000000a00 */
[----:B------:R-:W-:Y:S01]  /*1a40*/  FFMA R25, R22, R25, -0.0013887860113754868507 ;  /* 0xbab607ed16197423 */ /* 0x000fe20000000019 */
[----:B------:R-:W-:Y:S02]  /*1a50*/  FSEL R27, R27, 0.041666727513074874878, !P0 ;  /* 0x3d2aaabb1b1b7808 */ /* 0x000fe40004000000 */
[----:B------:R-:W-:Y:S02]  /*1a60*/  LOP3.LUT P1, RZ, R24, 0x2, RZ, 0xc0, !PT ;  /* 0x0000000218ff7812 */ /* 0x000fe4000782c0ff */
[----:B------:R-:W-:-:S05]  /*1a70*/  FSEL R25, R25, -0.00019574658654164522886, P0 ;  /* 0xb94d415319197808 */ /* 0x000fca0000000000 */
[----:B------:R-:W-:Y:S01]  /*1a80*/  FFMA R25, R22, R25, R27 ;  /* 0x0000001916197223 */ /* 0x000fe2000000001b */
[----:B-1----:R-:W-:Y:S02]  /*1a90*/  IMAD R27, R0, R8, R9 ;  /* 0x00000008001b7224 */ /* 0x002fe400078e0209 */
[----:B0-----:R-:W-:-:S04]  /*1aa0*/  IMAD.WIDE R20, R9, 0x4, R20 ;  /* 0x0000000409147825 */ /* 0x001fc800078e0214 */
[----:B--2---:R-:W-:-:S04]  /*1ab0*/  IMAD.WIDE R18, R27, 0x4, R18 ;  /* 0x000000041b127825 */ /* 0x004fc800078e0212 */
[----:B------:R-:W-:Y:S01]  /*1ac0*/  IMAD.MOV.U32 R27, RZ, RZ, 0x3e2aaaa8 ;  /* 0x3e2aaaa8ff1b7424 */ /* 0x000fe200078e00ff */
[----:B------:R-:W2:Y:S04]  /*1ad0*/  LDG.E R29, desc[UR8][R18.64] ;  /* 0x00000008121d7981 */ /* 0x000ea8000c1e1900 */
[----:B------:R-:W-:-:S05]  /*1ae0*/  FSEL R27, -R27, -0.4999999701976776123, !P0 ;  /* 0xbeffffff1b1b7808 */ /* 0x000fca0004000100 */
[----:B------:R-:W-:Y:S02]  /*1af0*/  FFMA R25, R22, R25, R27 ;  /* 0x0000001916197223 */ /* 0x000fe4000000001b */
[----:B------:R-:W2:Y:S01]  /*1b00*/  LDG.E R27, desc[UR8][R20.64] ;  /* 0x00000008141b7981 */ /* 0x000ea2000c1e1900 */
[----:B------:R-:W-:-:S05]  /*1b10*/  FSEL R23, R23, 1, !P0 ;  /* 0x3f80000017177808 */ /* 0x000fca0004000000 */
[----:B------:R-:W-:-:S04]  /*1b20*/  FFMA R22, R22, R23, RZ ;  /* 0x0000001716167223 */ /* 0x000fc800000000ff */
[----:B------:R-:W-:-:S04]  /*1b30*/  FFMA R22, R22, R25, R23 ;  /* 0x0000001916167223 */ /* 0x000fc80000000017 */
[----:B------:R-:W-:-:S04]  /*1b40*/  @P1 FADD R22, RZ, -R22 ;  /* 0x80000016ff161221 */ /* 0x000fc80000000000 */
[----:B--2---:R-:W-:-:S05]  /*1b50*/  FFMA R27, R22, R27, R29 ;  /* 0x0000001b161b7223 */ /* 0x004fca000000001d */
        /* <DEDUP_REMOVED lines=26> */
.L_x_41:
        /* <DEDUP_REMOVED lines=52> */
[----:B------:R-:W-:Y:S01]  /*2040*/  @P1 MOV R18, R3 ;  /* 0x0000000300121202 */ /* 0x000fe20000000f00 */
[----:B------:R-:W-:Y:S01]  /*2050*/  @P0 IMAD.MOV.U32 R18, RZ, RZ, R4 ;  /* 0x000000ffff120224 */ /* 0x000fe200078e0004 */
[----:B------:R-:W-:Y:S01]  /*2060*/  ISETP.EQ.AND P0, PT, R19, 0x8, PT ;  /* 0x000000081300780c */ /* 0x000fe20003f02270 */
[----:B------:R-:W-:Y:S01]  /*2070*/  @P3 IMAD.MOV.U32 R18, RZ, RZ, R5 ;  /* 0x000000ffff123224 */ /* 0x000fe200078e0005 */
[----:B------:R-:W-:Y:S01]  /*2080*/  LOP3.LUT R16, R16, 0x1f, RZ, 0xc0, !PT ;  /* 0x0000001f10107812 */ /* 0x000fe200078ec0ff */
[----:B------:R-:W-:Y:S02]  /*2090*/  @P5 IMAD.MOV.U32 R18, RZ, RZ, R6 ;  /* 0x000000ffff125224 */ /* 0x000fe400078e0006 */
[----:B------:R-:W-:Y:S01]  /*20a0*/  @P4 IMAD.MOV.U32 R18, RZ, RZ, R7 ;  /* 0x000000ffff124224 */ /* 0x000fe200078e0007 */
[----:B------:R-:W-:-:S07]  /*20b0*/  SHF.L.W.U32.HI R22, R17, R16, R22 ;  /* 0x0000001011167219 */ /* 0x000fce0000010e16 */
[----:B------:R-:W-:-:S04]  /*20c0*/  @P0 MOV R18, R25 ;  /* 0x0000001900120202 */ /* 0x000fc80000000f00 */
[----:B------:R-:W-:-:S07]  /*20d0*/  SHF.L.W.U32.HI R17, R18, R16, R17 ;  /* 0x0000001012117219 */ /* 0x000fce0000010e11 */
.L_x_43:
[----:B------:R-:W-:Y:S05]  /*20e0*/  BSYNC.RECONVERGENT B2 ;  /* 0x0000000000027941 */ /* 0x000fea0003800200 */
.L_x_42:
        /* <DEDUP_REMOVED lines=18> */
.L_x_40:
[----:B------:R-:W-:Y:S05]  /*2210*/  BSYNC.RECONVERGENT B1 ;  /* 0x0000000000017941 */ /* 0x000fea0003800200 */
.L_x_39:
[----:B------:R-:W0:Y:S01]  /*2220*/  LDC.64 R18, c[0x0][0x3a0] ;  /* 0x0000e800ff127b82 */ /* 0x000e220000000a00 */
[----:B------:R-:W-:Y:S01]  /*2230*/  IMAD R25, R0, R8, R9 ;  /* 0x0000000800197224 */ /* 0x000fe200078e0209 */
[----:B------:R-:W2:Y:S04]  /*2240*/  LDG.E R21, desc[UR8][R20.64] ;  /* 0x0000000814157981 */ /* 0x000ea8000c1e1900 */
[----:B0-----:R0:W3:Y:S01]  /*2250*/  LDG.E.64 R16, desc[UR8][R18.64+0x8] ;  /* 0x0000080812107981 */ /* 0x0010e2000c1e1b00 */
[----:B------:R-:W-:Y:S01]  /*2260*/  LOP3.LUT R26, R22, 0x1, RZ, 0xc0, !PT ;  /* 0x00000001161a7812 */ /* 0x000fe200078ec0ff */
[----:B------:R-:W-:-:S03]  /*2270*/  IMAD.MOV.U32 R28, RZ, RZ, 0x37cbac00 ;  /* 0x37cbac00ff1c7424 */ /* 0x000fc600078e00ff */
[----:B------:R-:W-:Y:S01]  /*2280*/  ISETP.NE.U32.AND P0, PT, R26, 0x1, PT ;  /* 0x000000011a00780c */ /* 0x000fe20003f05070 */
[----:B------:R-:W-:Y:S02]  /*2290*/  HFMA2 R26, -RZ, RZ, 1.291015625, -0.052581787109375 ;  /* 0x3d2aaabbff1a7431 */ /* 0x000fe400000001ff */
[----:B0-----:R-:W-:-:S03]  /*22a0*/  IMAD.MOV.U32 R19, RZ, RZ, 0x3effffff ;  /* 0x3effffffff137424 */ /* 0x001fc600078e00ff */
[----:B------:R-:W-:Y:S01]  /*22b0*/  FSEL R26, R26, 0.0083327032625675201416, !P0 ;  /* 0x3c0885e41a1a7808 */ /* 0x000fe20004000000 */
[----:B---3--:R-:W-:-:S05]  /*22c0*/  IMAD.WIDE R16, R25, 0x4, R16 ;  /* 0x0000000419107825 */ /* 0x008fca00078e0210 */
[----:B------:R-:W2:Y:S01]  /*22d0*/  LDG.E R24, desc[UR8][R16.64] ;  /* 0x0000000810187981 */ /* 0x000ea2000c1e1900 */
[----:B------:R-:W-:-:S04]  /*22e0*/  FMUL R25, R23, R23 ;  /* 0x0000001717197220 */ /* 0x000fc80000400000 */
[----:B------:R-:W-:-:S05]  /*22f0*/  FFMA R27, R25, R28, -0.0013887860113754868507 ;  /* 0xbab607ed191b7423 */ /* 0x000fca000000001c */
[----:B------:R-:W-:Y:S02]  /*2300*/  FSEL R18, R27, -0.00019574658654164522886, !P0 ;  /* 0xb94d41531b127808 */ /* 0x000fe40004000000 */
[----:B------:R-:W-:Y:S02]  /*2310*/  FSEL R19, -R19, -0.16666662693023681641, !P0 ;  /* 0xbe2aaaa813137808 */ /* 0x000fe40004000100 */
[----:B------:R-:W-:Y:S01]  /*2320*/  LOP3.LUT P1, RZ, R22, 0x2, RZ, 0xc0, !PT ;  /* 0x0000000216ff7812 */ /* 0x000fe2000782c0ff */
[----:B------:R-:W-:Y:S01]  /*2330*/  FFMA R26, R25, R18, R26 ;  /* 0x00000012191a7223 */ /* 0x000fe2000000001a */
[----:B------:R-:W-:-:S03]  /*2340*/  FSEL R18, R23, 1, P0 ;  /* 0x3f80000017127808 */ /* 0x000fc60000000000 */
[C---:B------:R-:W-:Y:S02]  /*2350*/  FFMA R19, R25.reuse, R26, R19 ;  /* 0x0000001a19137223 */ /* 0x040fe40000000013 */
[----:B------:R-:W-:-:S04]  /*2360*/  FFMA R25, R25, R18, RZ ;  /* 0x0000001219197223 */ /* 0x000fc800000000ff */
[----:B------:R-:W-:-:S04]  /*2370*/  FFMA R19, R25, R19, R18 ;  /* 0x0000001319137223 */ /* 0x000fc80000000012 */
[----:B------:R-:W-:Y:S01]  /*2380*/  @P1 FADD R19, RZ, -R19 ;  /* 0x80000013ff131221 */ /* 0x000fe20000000000 */
[----:B------:R-:W-:-:S05]  /*2390*/  VIADD R9, R9, UR7 ;  /* 0x0000000709097c36 */ /* 0x000fca0008000000 */
[----:B------:R-:W-:Y:S01]  /*23a0*/  ISETP.GE.AND P0, PT, R9, R8, PT ;  /* 0x000000080900720c */ /* 0x000fe20003f06270 */
[----:B--2---:R-:W-:-:S05]  /*23b0*/  FFMA R21, R19, -R21, R24 ;  /* 0x8000001513157223 */ /* 0x004fca0000000018 */
[----:B------:R1:W-:Y:S07]  /*23c0*/  STG.E desc[UR8][R16.64], R21 ;  /* 0x0000001510007986 */ /* 0x0003ee000c101908 */
[----:B------:R-:W-:Y:S05]  /*23d0*/  @!P0 BRA `(.L_x_44) ;  /* 0xffffffec00bc8947 */ /* 0x000fea000383ffff */
.L_x_33:
[----:B------:R-:W-:Y:S05]  /*23e0*/  BSYNC.RECONVERGENT B0 ;  /* 0x0000000000007941 */ /* 0x000fea0003800200 */
.L_x_32:
[----:B------:R-:W3:Y:S01]  /*23f0*/  LDCU UR4, c[0x0][0x364] ;  /* 0x00006c80ff0477ac */ /* 0x000ee20008000800 */
[----:B------:R-:W4:Y:S01]  /*2400*/  LDCU UR5, c[0x0][0x384] ;  /* 0x00007080ff0577ac */ /* 0x000f220008000800 */
[----:B---3--:R-:W-:-:S05]  /*2410*/  VIADD R0, R0, UR4 ;  /* 0x0000000400007c36 */ /* 0x008fca0008000000 */
[----:B----4-:R-:W-:-:S13]  /*2420*/  ISETP.GE.AND P0, PT, R0, UR5, PT ;  /* 0x0000000500007c0c */ /* 0x010fda000bf06270 */
[----:B------:R-:W-:Y:S05]  /*2430*/  @!P0 BRA `(.L_x_45) ;  /* 0xffffffdc002c8947 */ /* 0x000fea000383ffff */
[----:B------:R-:W-:Y:S05]  /*2440*/  EXIT ;  /* 0x000000000000794d */ /* 0x000fea0003800000 */
.L_x_46:
        /* <DEDUP_REMOVED lines=11> */
.L_x_51:


//--------------------- .nv.global.init           --------------------------
	.section	.nv.global.init,"aw",@progbits
	.align	4
.nv.global.init:
	.type		__cudart_i2opi_f,@object
	.size		__cudart_i2opi_f,(.L_0 - __cudart_i2opi_f)
__cudart_i2opi_f:
        /*0000*/ 	.byte	0x41, 0x90, 0x43, 0x3c, 0x99, 0x95, 0x62, 0xdb, 0xc0, 0xdd, 0x34, 0xf5, 0xd1, 0x57, 0x27, 0xfc
        /*0010*/ 	.byte	0x29, 0x15, 0x44, 0x4e, 0x6e, 0x83, 0xf9, 0xa2
.L_0:


//--------------------- .nv.shared.reserved.0     --------------------------
	.section	.nv.shared.reserved.0,"aw",@nobits
	.weak		__nv_reservedSMEM_offset_0_alias
	.size		__nv_reservedSMEM_offset_0_alias, 0, 64
	.other		__nv_reservedSMEM_offset_0_alias,@"STO_CUDA_RESERVED_SHARED STV_DEFAULT"
__nv_reservedSMEM_offset_0_alias:
	.zero		0
	.zero		64


//--------------------- .nv.constant0._Z7hyfieldiPfS_S_ --------------------------
	.section	.nv.constant0._Z7hyfieldiPfS_S_,"a",@progbits
	.sectionflags	@""
	.align	4
.nv.constant0._Z7hyfieldiPfS_S_:
	.zero		928


//--------------------- .nv.constant0._Z7exfieldiP6mediumPfS1_S1_ --------------------------
	.section	.nv.constant0._Z7exfieldiP6mediumPfS1_S1_,"a",@progbits
	.sectionflags	@""
	.align	4
.nv.constant0._Z7exfieldiP6mediumPfS1_S1_:
	.zero		936


//--------------------- .nv.constant0._Z7dxfieldiiPfS_ --------------------------
	.section	.nv.constant0._Z7dxfieldiiPfS_,"a",@progbits
	.sectionflags	@""
	.align	4
.nv.constant0._Z7dxfieldiiPfS_:
	.zero		920


//--------------------- .nv.constant0._Z7fourieriiifPfS_P6ftrans --------------------------
	.section	.nv.constant0._Z7fourieriiifPfS_P6ftrans,"a",@progbits
	.sectionflags	@""
	.align	4
.nv.constant0._Z7fourieriiifPfS_P6ftrans:
	.zero		936


//--------------------- SYMBOLS --------------------------

	.type		.nv.reservedSmem.offset0,@object
	.size		.nv.reservedSmem.offset0,0x4
